	.target	sm_90a

	.elftype	@"ET_EXEC"


//--------------------- .note.nv.tkinfo           --------------------------
	.section	.note.nv.tkinfo,"",@"SHT_NOTE"
	.sectionflags	@"SHF_NOTE_NV_TKINFO"
	.tkinfo
        /*0018*/ 	.word	0x00000002
        /*0030*/ 	.string	""
        /*0030*/ 	.string	"ptxas"
        /*0030*/ 	.string	"Cuda compilation tools, release 13.0, V13.0.88"
        /*0030*/ 	.string	"Build cuda_13.0.r13.0/compiler.36424714_0"
        /*0030*/ 	.string	"-v  -suppress-debug-info  -lineinfo  -arch sm_90a "



//--------------------- .note.nv.cuinfo           --------------------------
	.section	.note.nv.cuinfo,"",@"SHT_NOTE"
	.sectionflags	@"SHF_NOTE_NV_CUINFO"
        /*0018*/ 	.short	0x0002
        /*001a*/ 	.short	0x005a
        /*001c*/ 	.short	0x0082
	.zero		2


//--------------------- .nv.info                  --------------------------
	.section	.nv.info,"",@"SHT_CUDA_INFO"
	.align	4


	//----- nvinfo : EIATTR_REGCOUNT
	.align		4
        /*0000*/ 	.byte	0x04, 0x2f
        /*0002*/ 	.short	(.L_1 - .L_0)
	.align		4
.L_0:
        /*0004*/ 	.word	index@(matmul_kernel)
        /*0008*/ 	.word	0x000000fe


	//----- nvinfo : EIATTR_FRAME_SIZE
	.align		4
.L_1:
        /*000c*/ 	.byte	0x04, 0x11
        /*000e*/ 	.short	(.L_3 - .L_2)
	.align		4
.L_2:
        /*0010*/ 	.word	index@(matmul_kernel)
        /*0014*/ 	.word	0x00000000


	//----- nvinfo : EIATTR_MIN_STACK_SIZE
	.align		4
.L_3:
        /*0018*/ 	.byte	0x04, 0x12
        /*001a*/ 	.short	(.L_5 - .L_4)
	.align		4
.L_4:
        /*001c*/ 	.word	index@(matmul_kernel)
        /*0020*/ 	.word	0x00000000
.L_5:


//--------------------- .nv.compat                --------------------------
	.section	.nv.compat,"",@"SHT_CUDA_COMPAT_INFO"
	.align	4
        /*0000*/ 	.byte	0x02, 0x09, 0x01, 0x00, 0x02, 0x02, 0x04, 0x00, 0x02, 0x05, 0x05, 0x00, 0x03, 0x07, 0x01, 0x01
        /*0010*/ 	.byte	0x02, 0x03, 0x00, 0x00, 0x02, 0x06, 0x01, 0x00, 0x04, 0x0b, 0x08, 0x00, 0x00, 0x00, 0x00, 0x00
        /*0020*/ 	.byte	0x00, 0x00, 0x00, 0x00


//--------------------- .nv.info.matmul_kernel    --------------------------
	.section	.nv.info.matmul_kernel,"",@"SHT_CUDA_INFO"
	.sectionflags	@""
	.align	4


	//----- nvinfo : EIATTR_CUDA_API_VERSION
	.align		4
        /*0000*/ 	.byte	0x04, 0x37
        /*0002*/ 	.short	(.L_7 - .L_6)
.L_6:
        /*0004*/ 	.word	0x00000082


	//----- nvinfo : EIATTR_KPARAM_INFO
	.align		4
.L_7:
        /*0008*/ 	.byte	0x04, 0x17
        /*000a*/ 	.short	(.L_9 - .L_8)
.L_8:
        /*000c*/ 	.word	0x00000000
        /*0010*/ 	.short	0x000d
        /*0012*/ 	.short	0x0048
        /*0014*/ 	.byte	0x00, 0xf4, 0x21, 0x00


	//----- nvinfo : EIATTR_KPARAM_INFO
	.align		4
.L_9:
        /*0018*/ 	.byte	0x04, 0x17
        /*001a*/ 	.short	(.L_11 - .L_10)
.L_10:
        /*001c*/ 	.word	0x00000000
        /*0020*/ 	.short	0x000c
        /*0022*/ 	.short	0x0040
        /*0024*/ 	.byte	0x00, 0xf4, 0x21, 0x00


	//----- nvinfo : EIATTR_KPARAM_INFO
	.align		4
.L_11:
        /*0028*/ 	.byte	0x04, 0x17
        /*002a*/ 	.short	(.L_13 - .L_12)
.L_12:
        /*002c*/ 	.word	0x00000000
        /*0030*/ 	.short	0x000b
        /*0032*/ 	.short	0x0038
        /*0034*/ 	.byte	0x00, 0xf0, 0x11, 0x00


	//----- nvinfo : EIATTR_KPARAM_INFO
	.align		4
.L_13:
        /*0038*/ 	.byte	0x04, 0x17
        /*003a*/ 	.short	(.L_15 - .L_14)
.L_14:
        /*003c*/ 	.word	0x00000000
        /*0040*/ 	.short	0x000a
        /*0042*/ 	.short	0x0034
        /*0044*/ 	.byte	0x00, 0xf0, 0x11, 0x00


	//----- nvinfo : EIATTR_KPARAM_INFO
	.align		4
.L_15:
        /*0048*/ 	.byte	0x04, 0x17
        /*004a*/ 	.short	(.L_17 - .L_16)
.L_16:
        /*004c*/ 	.word	0x00000000
        /*0050*/ 	.short	0x0009
        /*0052*/ 	.short	0x0030
        /*0054*/ 	.byte	0x00, 0xf0, 0x11, 0x00


	//----- nvinfo : EIATTR_KPARAM_INFO
	.align		4
.L_17:
        /*0058*/ 	.byte	0x04, 0x17
        /*005a*/ 	.short	(.L_19 - .L_18)
.L_18:
        /*005c*/ 	.word	0x00000000
        /*0060*/ 	.short	0x0008
        /*0062*/ 	.short	0x002c
        /*0064*/ 	.byte	0x00, 0xf0, 0x11, 0x00


	//----- nvinfo : EIATTR_KPARAM_INFO
	.align		4
.L_19:
        /*0068*/ 	.byte	0x04, 0x17
        /*006a*/ 	.short	(.L_21 - .L_20)
.L_20:
        /*006c*/ 	.word	0x00000000
        /*0070*/ 	.short	0x0007
        /*0072*/ 	.short	0x0028
        /*0074*/ 	.byte	0x00, 0xf0, 0x11, 0x00


	//----- nvinfo : EIATTR_KPARAM_INFO
	.align		4
.L_21:
        /*0078*/ 	.byte	0x04, 0x17
        /*007a*/ 	.short	(.L_23 - .L_22)
.L_22:
        /*007c*/ 	.word	0x00000000
        /*0080*/ 	.short	0x0006
        /*0082*/ 	.short	0x0024
        /*0084*/ 	.byte	0x00, 0xf0, 0x11, 0x00


	//----- nvinfo : EIATTR_KPARAM_INFO
	.align		4
.L_23:
        /*0088*/ 	.byte	0x04, 0x17
        /*008a*/ 	.short	(.L_25 - .L_24)
.L_24:
        /*008c*/ 	.word	0x00000000
        /*0090*/ 	.short	0x0005
        /*0092*/ 	.short	0x0020
        /*0094*/ 	.byte	0x00, 0xf0, 0x11, 0x00


	//----- nvinfo : EIATTR_KPARAM_INFO
	.align		4
.L_25:
        /*0098*/ 	.byte	0x04, 0x17
        /*009a*/ 	.short	(.L_27 - .L_26)
.L_26:
        /*009c*/ 	.word	0x00000000
        /*00a0*/ 	.short	0x0004
        /*00a2*/ 	.short	0x001c
        /*00a4*/ 	.byte	0x00, 0xf0, 0x11, 0x00


	//----- nvinfo : EIATTR_KPARAM_INFO
	.align		4
.L_27:
        /*00a8*/ 	.byte	0x04, 0x17
        /*00aa*/ 	.short	(.L_29 - .L_28)
.L_28:
        /*00ac*/ 	.word	0x00000000
        /*00b0*/ 	.short	0x0003
        /*00b2*/ 	.short	0x0018
        /*00b4*/ 	.byte	0x00, 0xf0, 0x11, 0x00


	//----- nvinfo : EIATTR_KPARAM_INFO
	.align		4
.L_29:
        /*00b8*/ 	.byte	0x04, 0x17
        /*00ba*/ 	.short	(.L_31 - .L_30)
.L_30:
        /*00bc*/ 	.word	0x00000000
        /*00c0*/ 	.short	0x0002
        /*00c2*/ 	.short	0x0010
        /*00c4*/ 	.byte	0x00, 0xf4, 0x21, 0x00


	//----- nvinfo : EIATTR_KPARAM_INFO
	.align		4
.L_31:
        /*00c8*/ 	.byte	0x04, 0x17
        /*00ca*/ 	.short	(.L_33 - .L_32)
.L_32:
        /*00cc*/ 	.word	0x00000000
        /*00d0*/ 	.short	0x0001
        /*00d2*/ 	.short	0x0008
        /*00d4*/ 	.byte	0x00, 0xf4, 0x21, 0x00


	//----- nvinfo : EIATTR_KPARAM_INFO
	.align		4
.L_33:
        /*00d8*/ 	.byte	0x04, 0x17
        /*00da*/ 	.short	(.L_35 - .L_34)
.L_34:
        /*00dc*/ 	.word	0x00000000
        /*00e0*/ 	.short	0x0000
        /*00e2*/ 	.short	0x0000
        /*00e4*/ 	.byte	0x00, 0xf4, 0x21, 0x00


	//----- nvinfo : EIATTR_EXPLICIT_CLUSTER
	.align		4
.L_35:
        /*00e8*/ 	.byte	0x01, 0x3e
	.zero		2


	//----- nvinfo : EIATTR_CTA_PER_CLUSTER
	.align		4
        /*00ec*/ 	.byte	0x04, 0x3d
        /*00ee*/ 	.short	(.L_37 - .L_36)
.L_36:
        /*00f0*/ 	.word	0x00000004
        /*00f4*/ 	.word	0x00000001
        /*00f8*/ 	.word	0x00000001


	//----- nvinfo : EIATTR_SPARSE_MMA_MASK
	.align		4
.L_37:
        /*00fc*/ 	.byte	0x03, 0x50
        /*00fe*/ 	.short	0x0000


	//----- nvinfo : EIATTR_MAXREG_COUNT
	.align		4
        /*0100*/ 	.byte	0x03, 0x1b
        /*0102*/ 	.short	0x00ff


	//----- nvinfo : EIATTR_NUM_BARRIERS
	.align		4
        /*0104*/ 	.byte	0x02, 0x4c
        /*0106*/ 	.byte	0x01
	.zero		1


	//----- nvinfo : EIATTR_MERCURY_ISA_VERSION
	.align		4
        /*0108*/ 	.byte	0x03, 0x5f
        /*010a*/ 	.short	0x0101


	//----- nvinfo : EIATTR_EXIT_INSTR_OFFSETS
	.align		4
        /*010c*/ 	.byte	0x04, 0x1c
        /*010e*/ 	.short	(.L_39 - .L_38)


	//   ....[0]....
.L_38:
        /*0110*/ 	.word	0x00007f40


	//   ....[1]....
        /*0114*/ 	.word	0x00007f60


	//----- nvinfo : EIATTR_REQNTID
	.align		4
.L_39:
        /*0118*/ 	.byte	0x04, 0x10
        /*011a*/ 	.short	(.L_41 - .L_40)
.L_40:
        /*011c*/ 	.word	0x00000080
        /*0120*/ 	.word	0x00000001
        /*0124*/ 	.word	0x00000001


	//----- nvinfo : EIATTR_CBANK_PARAM_SIZE
	.align		4
.L_41:
        /*0128*/ 	.byte	0x03, 0x19
        /*012a*/ 	.short	0x0050


	//----- nvinfo : EIATTR_PARAM_CBANK
	.align		4
        /*012c*/ 	.byte	0x04, 0x0a
        /*012e*/ 	.short	(.L_43 - .L_42)
	.align		4
.L_42:
        /*0130*/ 	.word	index@(.nv.constant0.matmul_kernel)
        /*0134*/ 	.short	0x0210
        /*0136*/ 	.short	0x0050


	//----- nvinfo : EIATTR_SW_WAR
	.align		4
.L_43:
        /*0138*/ 	.byte	0x04, 0x36
        /*013a*/ 	.short	(.L_45 - .L_44)
.L_44:
        /*013c*/ 	.word	0x00000008
.L_45:


//--------------------- .nv.callgraph             --------------------------
	.section	.nv.callgraph,"",@"SHT_CUDA_CALLGRAPH"
	.align	4
	.sectionentsize	8
	.align		4
        /*0000*/ 	.word	0x00000000
	.align		4
        /*0004*/ 	.word	0xffffffff
	.align		4
        /*0008*/ 	.word	0x00000000
	.align		4
        /*000c*/ 	.word	0xfffffffe
	.align		4
        /*0010*/ 	.word	0x00000000
	.align		4
        /*0014*/ 	.word	0xfffffffd
	.align		4
        /*0018*/ 	.word	0x00000000
	.align		4
        /*001c*/ 	.word	0xfffffffc


//--------------------- .text.matmul_kernel       --------------------------
	.section	.text.matmul_kernel,"ax",@progbits
	.align	128
        .global         matmul_kernel
        .type           matmul_kernel,@function
        .size           matmul_kernel,(.L_x_4 - matmul_kernel)
        .other          matmul_kernel,@"STO_CUDA_ENTRY STV_DEFAULT"
matmul_kernel:
.text.matmul_kernel:
[----:B------:R-:W-:Y:S08]  /*0000*/  LDC R1, c[0x0][0x28] ;  /* 0x00000a00ff017b82 */ /* 0x000ff00000000800 */
[----:B------:R-:W0:Y:S01]  /*0010*/  LDC.64 R12, c[0x0][0x228] ;  /* 0x00008a00ff0c7b82 */ /* 0x000e220000000a00 */
[----:B------:R-:W-:Y:S01]  /*0020*/  ULDC UR7, c[0x0][0x230] ;  /* 0x00008c0000077ab9 */ /* 0x000fe20000000800 */
[----:B------:R-:W-:Y:S01]  /*0030*/  UMOV UR6, 0x400 ;  /* 0x0000040000067882 */ /* 0x000fe20000000000 */
[----:B------:R-:W-:Y:S01]  /*0040*/  IMAD.U32 R18, RZ, RZ, UR7 ;  /* 0x00000007ff127e24 */ /* 0x000fe2000f8e00ff */
[----:B------:R-:W-:-:S04]  /*0050*/  ULDC.64 UR14, c[0x0][0x208] ;  /* 0x00008200000e7ab9 */ /* 0x000fc80000000a00 */
[----:B------:R-:W1:Y:S08]  /*0060*/  S2UR UR4, SR_CTAID.X ;  /* 0x00000000000479c3 */ /* 0x000e700000002500 */
[----:B------:R-:W2:Y:S01]  /*0070*/  LDC R20, c[0x0][0x230] ;  /* 0x00008c00ff147b82 */ /* 0x000ea20000000800 */
[----:B0-----:R-:W-:-:S07]  /*0080*/  VIADD R0, R13, 0x3f ;  /* 0x0000003f0d007836 */ /* 0x001fce0000000000 */
[----:B------:R-:W0:Y:S01]  /*0090*/  S2UR UR12, SR_CgaCtaId ;  /* 0x00000000000c79c3 */ /* 0x000e220000008800 */
[----:B------:R-:W-:Y:S02]  /*00a0*/  SHF.R.S32.HI R3, RZ, 0x1f, R0 ;  /* 0x0000001fff037819 */ /* 0x000fe40000011400 */
[----:B-1----:R-:W-:Y:S01]  /*00b0*/  I2FP.F32.U32 R5, UR4 ;  /* 0x0000000400057c45 */ /* 0x002fe20008201000 */
[----:B------:R-:W-:Y:S01]  /*00c0*/  ULDC UR4, c[0x0][0x150] ;  /* 0x0000540000047ab9 */ /* 0x000fe20000000800 */
[----:B------:R-:W-:-:S03]  /*00d0*/  LEA.HI R3, R3, R0, RZ, 0x6 ;  /* 0x0000000003037211 */ /* 0x000fc600078f30ff */
[----:B------:R-:W-:Y:S01]  /*00e0*/  FMUL R5, R5, UR4 ;  /* 0x0000000405057c20 */ /* 0x000fe20008400000 */
[----:B------:R-:W-:Y:S01]  /*00f0*/  SHF.R.S32.HI R3, RZ, 0x6, R3 ;  /* 0x00000006ff037819 */ /* 0x000fe20000011403 */
[----:B--2---:R-:W-:-:S04]  /*0100*/  VIADD R20, R20, 0x3f ;  /* 0x0000003f14147836 */ /* 0x004fc80000000000 */
[----:B------:R-:W-:Y:S01]  /*0110*/  IMAD.SHL.U32 R4, R3, 0x8, RZ ;  /* 0x0000000803047824 */ /* 0x000fe200078e00ff */
[----:B------:R-:W1:Y:S04]  /*0120*/  F2I.U32.TRUNC.NTZ R5, R5 ;  /* 0x0000000500057305 */ /* 0x000e68000020f000 */
[----:B------:R-:W-:Y:S01]  /*0130*/  IABS R7, R4 ;  /* 0x0000000400077213 */ /* 0x000fe20000000000 */
[----:B0-----:R-:W-:Y:S02]  /*0140*/  USHF.L.U32 UR5, UR12, 0x7, URZ ;  /* 0x000000070c057899 */ /* 0x001fe4000800063f */
[----:B------:R-:W-:Y:S01]  /*0150*/  ULEA UR12, UR12, UR6, 0x18 ;  /* 0x000000060c0c7291 */ /* 0x000fe2000f8ec03f */
[----:B------:R-:W0:Y:S01]  /*0160*/  I2F.RP R0, R7 ;  /* 0x0000000700007306 */ /* 0x000e220000209400 */
[----:B------:R-:W-:Y:S01]  /*0170*/  ULOP3.LUT UR5, UR5, 0x180, URZ, 0xc0, !UPT ;  /* 0x0000018005057892 */ /* 0x000fe2000f8ec03f */
[----:B-1----:R-:W-:-:S06]  /*0180*/  IABS R11, R5 ;  /* 0x00000005000b7213 */ /* 0x002fcc0000000000 */
[----:B0-----:R-:W0:Y:S02]  /*0190*/  MUFU.RCP R0, R0 ;  /* 0x0000000000007308 */ /* 0x001e240000001000 */
[----:B0-----:R-:W-:Y:S01]  /*01a0*/  VIADD R2, R0, 0xffffffe ;  /* 0x0ffffffe00027836 */ /* 0x001fe20000000000 */
[----:B------:R-:W-:-:S05]  /*01b0*/  IABS R0, R4 ;  /* 0x0000000400007213 */ /* 0x000fca0000000000 */
[----:B------:R0:W1:Y:S01]  /*01c0*/  F2I.FTZ.U32.TRUNC.NTZ R3, R2 ;  /* 0x0000000200037305 */ /* 0x000062000021f000 */
[----:B------:R-:W-:Y:S02]  /*01d0*/  IMAD.MOV R0, RZ, RZ, -R0 ;  /* 0x000000ffff007224 */ /* 0x000fe400078e0a00 */
[----:B0-----:R-:W-:Y:S02]  /*01e0*/  IMAD.MOV.U32 R2, RZ, RZ, RZ ;  /* 0x000000ffff027224 */ /* 0x001fe400078e00ff */
[----:B-1----:R-:W-:-:S04]  /*01f0*/  IMAD.MOV R6, RZ, RZ, -R3 ;  /* 0x000000ffff067224 */ /* 0x002fc800078e0a03 */
[----:B------:R-:W-:-:S04]  /*0200*/  IMAD R9, R6, R7, RZ ;  /* 0x0000000706097224 */ /* 0x000fc800078e02ff */
[----:B------:R-:W-:-:S06]  /*0210*/  IMAD.HI.U32 R2, R3, R9, R2 ;  /* 0x0000000903027227 */ /* 0x000fcc00078e0002 */
[----:B------:R-:W-:-:S04]  /*0220*/  IMAD.HI.U32 R2, R2, R11, RZ ;  /* 0x0000000b02027227 */ /* 0x000fc800078e00ff */
[----:B------:R-:W-:-:S05]  /*0230*/  IMAD R0, R2, R0, R11 ;  /* 0x0000000002007224 */ /* 0x000fca00078e020b */
[----:B------:R-:W-:-:S13]  /*0240*/  ISETP.GT.U32.AND P1, PT, R7, R0, PT ;  /* 0x000000000700720c */ /* 0x000fda0003f24070 */
[----:B------:R-:W-:Y:S02]  /*0250*/  @!P1 IMAD.IADD R0, R0, 0x1, -R7 ;  /* 0x0000000100009824 */ /* 0x000fe400078e0a07 */
[----:B------:R-:W-:Y:S01]  /*0260*/  @!P1 VIADD R2, R2, 0x1 ;  /* 0x0000000102029836 */ /* 0x000fe20000000000 */
[----:B------:R-:W-:Y:S02]  /*0270*/  ISETP.NE.AND P1, PT, R4, RZ, PT ;  /* 0x000000ff0400720c */ /* 0x000fe40003f25270 */
[----:B------:R-:W-:Y:S02]  /*0280*/  ISETP.GE.U32.AND P0, PT, R0, R7, PT ;  /* 0x000000070000720c */ /* 0x000fe40003f06070 */
[----:B------:R-:W-:-:S04]  /*0290*/  LOP3.LUT R0, R5, R4, RZ, 0x3c, !PT ;  /* 0x0000000405007212 */ /* 0x000fc800078e3cff */
[----:B------:R-:W-:Y:S01]  /*02a0*/  ISETP.GE.AND P2, PT, R0, RZ, PT ;  /* 0x000000ff0000720c */ /* 0x000fe20003f46270 */
[----:B------:R-:W-:-:S05]  /*02b0*/  VIADD R0, R12, 0x1ff ;  /* 0x000001ff0c007836 */ /* 0x000fca0000000000 */
[----:B------:R-:W-:Y:S01]  /*02c0*/  SHF.R.S32.HI R3, RZ, 0x1f, R0 ;  /* 0x0000001fff037819 */ /* 0x000fe20000011400 */
[----:B------:R-:W-:-:S03]  /*02d0*/  @P0 VIADD R2, R2, 0x1 ;  /* 0x0000000102020836 */ /* 0x000fc60000000000 */
[----:B------:R-:W-:-:S03]  /*02e0*/  LEA.HI R3, R3, R0, RZ, 0x9 ;  /* 0x0000000003037211 */ /* 0x000fc600078f48ff */
[----:B------:R-:W-:Y:S01]  /*02f0*/  @!P2 IMAD.MOV R2, RZ, RZ, -R2 ;  /* 0x000000ffff02a224 */ /* 0x000fe200078e0a02 */
[----:B------:R-:W-:-:S05]  /*0300*/  @!P1 LOP3.LUT R2, RZ, R4, RZ, 0x33, !PT ;  /* 0x00000004ff029212 */ /* 0x000fca00078e33ff */
[----:B------:R-:W-:Y:S02]  /*0310*/  IMAD.SHL.U32 R6, R2, 0x8, RZ ;  /* 0x0000000802067824 */ /* 0x000fe400078e00ff */
[----:B------:R-:W-:-:S03]  /*0320*/  IMAD.MOV R2, RZ, RZ, -R2 ;  /* 0x000000ffff027224 */ /* 0x000fc600078e0a02 */
[----:B------:R-:W-:Y:S01]  /*0330*/  LEA.HI.SX32 R3, R3, -R6, 0x17 ;  /* 0x8000000603037211 */ /* 0x000fe200078fbaff */
[----:B------:R-:W-:-:S03]  /*0340*/  IMAD R4, R4, R2, R5 ;  /* 0x0000000204047224 */ /* 0x000fc600078e0205 */
[----:B------:R-:W-:Y:S02]  /*0350*/  VIMNMX R11, R3, 0x8, PT ;  /* 0x00000008030b7848 */ /* 0x000fe40003fe0100 */
[----:B------:R-:W-:Y:S02]  /*0360*/  IABS R9, R4 ;  /* 0x0000000400097213 */ /* 0x000fe40000000000 */
[----:B------:R-:W-:-:S04]  /*0370*/  IABS R7, R11 ;  /* 0x0000000b00077213 */ /* 0x000fc80000000000 */
[----:B------:R-:W0:Y:S08]  /*0380*/  I2F.RP R0, R7 ;  /* 0x0000000700007306 */ /* 0x000e300000209400 */
[----:B0-----:R-:W0:Y:S02]  /*0390*/  MUFU.RCP R0, R0 ;  /* 0x0000000000007308 */ /* 0x001e240000001000 */
[----:B0-----:R-:W-:-:S06]  /*03a0*/  VIADD R3, R0, 0xffffffe ;  /* 0x0ffffffe00037836 */ /* 0x001fcc0000000000 */
[----:B------:R-:W0:Y:S02]  /*03b0*/  F2I.FTZ.U32.TRUNC.NTZ R3, R3 ;  /* 0x0000000300037305 */ /* 0x000e24000021f000 */
[----:B0-----:R-:W-:-:S04]  /*03c0*/  IMAD.MOV R8, RZ, RZ, -R3 ;  /* 0x000000ffff087224 */ /* 0x001fc800078e0a03 */
[----:B------:R-:W-:Y:S01]  /*03d0*/  IMAD.MOV.U32 R2, RZ, RZ, R8 ;  /* 0x000000ffff027224 */ /* 0x000fe200078e0008 */
[----:B------:R-:W-:-:S03]  /*03e0*/  IABS R8, R11 ;  /* 0x0000000b00087213 */ /* 0x000fc60000000000 */
[----:B------:R-:W-:Y:S02]  /*03f0*/  IMAD R5, R2, R7, RZ ;  /* 0x0000000702057224 */ /* 0x000fe400078e02ff */
[----:B------:R-:W-:Y:S02]  /*0400*/  IMAD.MOV.U32 R2, RZ, RZ, RZ ;  /* 0x000000ffff027224 */ /* 0x000fe400078e00ff */
[----:B------:R-:W-:Y:S02]  /*0410*/  IMAD.MOV R0, RZ, RZ, -R8 ;  /* 0x000000ffff007224 */ /* 0x000fe400078e0a08 */
        /* <DEDUP_REMOVED lines=9> */
[----:B------:R-:W-:Y:S02]  /*04b0*/  ISETP.GE.AND P2, PT, R0, RZ, PT ;  /* 0x000000ff0000720c */ /* 0x000fe40003f46270 */
[----:B------:R-:W0:Y:S05]  /*04c0*/  S2R R0, SR_TID.X ;  /* 0x0000000000007919 */ /* 0x000e2a0000002100 */
[----:B------:R-:W-:Y:S01]  /*04d0*/  @P0 VIADD R2, R2, 0x1 ;  /* 0x0000000102020836 */ /* 0x000fe20000000000 */
[----:B------:R-:W-:-:S03]  /*04e0*/  ISETP.GT.AND P0, PT, R20, 0x3f, PT ;  /* 0x0000003f1400780c */ /* 0x000fc60003f04270 */
[----:B------:R-:W-:-:S04]  /*04f0*/  IMAD.MOV.U32 R5, RZ, RZ, R2 ;  /* 0x000000ffff057224 */ /* 0x000fc800078e0002 */
[----:B------:R-:W-:Y:S01]  /*0500*/  @!P2 IMAD.MOV R5, RZ, RZ, -R5 ;  /* 0x000000ffff05a224 */ /* 0x000fe200078e0a05 */
[----:B------:R-:W-:-:S05]  /*0510*/  @!P1 LOP3.LUT R5, RZ, R11, RZ, 0x33, !PT ;  /* 0x0000000bff059212 */ /* 0x000fca00078e33ff */
[----:B------:R-:W-:Y:S02]  /*0520*/  IMAD.MOV R2, RZ, RZ, -R5 ;  /* 0x000000ffff027224 */ /* 0x000fe400078e0a05 */
[----:B------:R-:W-:Y:S02]  /*0530*/  IMAD.SHL.U32 R5, R5, 0x40, RZ ;  /* 0x0000004005057824 */ /* 0x000fe400078e00ff */
[----:B------:R-:W-:-:S04]  /*0540*/  IMAD R2, R11, R2, R4 ;  /* 0x000000020b027224 */ /* 0x000fc800078e0204 */
[----:B------:R-:W-:-:S05]  /*0550*/  IMAD.IADD R2, R6, 0x1, R2 ;  /* 0x0000000106027824 */ /* 0x000fca00078e0202 */
[----:B------:R-:W-:Y:S02]  /*0560*/  R2UR UR4, R2 ;  /* 0x00000000020472ca */ /* 0x000fe400000e0000 */
[----:B0-----:R-:W-:-:S11]  /*0570*/  LOP3.LUT R2, R0, 0x7f, RZ, 0xc0, !PT ;  /* 0x0000007f00027812 */ /* 0x001fd600078ec0ff */
[----:B------:R-:W-:-:S06]  /*0580*/  ULEA UR4, UR4, UR5, 0x9 ;  /* 0x0000000504047291 */ /* 0x000fcc000f8e483f */
[----:B------:R-:W-:Y:S01]  /*0590*/  VIADD R4, R2, UR4 ;  /* 0x0000000402047c36 */ /* 0x000fe20008000000 */
[----:B------:R-:W-:Y:S06]  /*05a0*/  @P0 BRA `(.L_x_0) ;  /* 0x0000000000880947 */ /* 0x000fec0003800000 */
[----:B------:R-:W-:Y:S01]  /*05b0*/  IMAD.SHL.U32 R6, R0, 0x8, RZ ;  /* 0x0000000800067824 */ /* 0x000fe200078e00ff */
[----:B------:R-:W-:Y:S02]  /*05c0*/  CS2R R56, SRZ ;  /* 0x0000000000387805 */ /* 0x000fe4000001ff00 */
[----:B------:R-:W-:Y:S02]  /*05d0*/  CS2R R58, SRZ ;  /* 0x00000000003a7805 */ /* 0x000fe4000001ff00 */
[----:B------:R-:W-:Y:S02]  /*05e0*/  CS2R R60, SRZ ;  /* 0x00000000003c7805 */ /* 0x000fe4000001ff00 */
[----:B------:R-:W-:Y:S02]  /*05f0*/  CS2R R62, SRZ ;  /* 0x00000000003e7805 */ /* 0x000fe4000001ff00 */
[----:B------:R-:W-:Y:S02]  /*0600*/  CS2R R64, SRZ ;  /* 0x0000000000407805 */ /* 0x000fe4000001ff00 */
[----:B------:R-:W-:-:S02]  /*0610*/  CS2R R66, SRZ ;  /* 0x0000000000427805 */ /* 0x000fc4000001ff00 */
        /* <DEDUP_REMOVED lines=25> */
[----:B------:R-:W-:Y:S01]  /*07b0*/  CS2R R54, SRZ ;  /* 0x0000000000367805 */ /* 0x000fe2000001ff00 */
[----:B------:R-:W-:Y:S06]  /*07c0*/  BRA `(.L_x_1) ;  /* 0x0000005400a47947 */ /* 0x000fec0003800000 */
.L_x_0:
[----:B------:R-:W-:Y:S01]  /*07d0*/  IABS R15, R12 ;  /* 0x0000000c000f7213 */ /* 0x000fe20000000000 */
[----:B------:R-:W-:Y:S01]  /*07e0*/  ULDC UR4, c[0x0][0x234] ;  /* 0x00008d0000047ab9 */ /* 0x000fe20000000800 */
[----:B------:R-:W-:Y:S01]  /*07f0*/  IABS R3, R13 ;  /* 0x0000000d00037213 */ /* 0x000fe20000000000 */
[----:B------:R-:W-:Y:S01]  /*0800*/  ULDC.64 UR6, c[0x0][0x210] ;  /* 0x0000840000067ab9 */ /* 0x000fe20000000a00 */
[----:B------:R-:W0:Y:S01]  /*0810*/  I2F.RP R10, R15 ;  /* 0x0000000f000a7306 */ /* 0x000e220000209400 */
[----:B------:R-:W-:Y:S01]  /*0820*/  ISETP.GE.AND P6, PT, R4, RZ, PT ;  /* 0x000000ff0400720c */ /* 0x000fe20003fc6270 */
[----:B------:R-:W-:Y:S01]  /*0830*/  ULDC.64 UR8, c[0x0][0x218] ;  /* 0x0000860000087ab9 */ /* 0x000fe20000000a00 */
[----:B------:R-:W-:Y:S01]  /*0840*/  USHF.R.U32.HI UR13, URZ, 0x4, UR12 ;  /* 0x000000043f0d7899 */ /* 0x000fe2000801160c */
[----:B------:R-:W-:Y:S01]  /*0850*/  CS2R R78, SRZ ;  /* 0x00000000004e7805 */ /* 0x000fe2000001ff00 */
[----:B------:R-:W-:Y:S01]  /*0860*/  UMOV UR5, URZ ;  /* 0x0000003f00057c82 */ /* 0x000fe20008000000 */
[----:B------:R-:W-:Y:S01]  /*0870*/  CS2R R80, SRZ ;  /* 0x0000000000507805 */ /* 0x000fe2000001ff00 */
[----:B------:R-:W-:Y:S01]  /*0880*/  USGXT.U32 UR13, UR13, 0xe ;  /* 0x0000000e0d0d789a */ /* 0x000fe20008000000 */
[----:B------:R-:W1:Y:S01]  /*0890*/  I2F.RP R11, R3 ;  /* 0x00000003000b7306 */ /* 0x000e620000209400 */
[----:B------:R-:W-:-:S02]  /*08a0*/  CS2R R82, SRZ ;  /* 0x0000000000527805 */ /* 0x000fc4000001ff00 */
[----:B------:R-:W-:Y:S02]  /*08b0*/  CS2R R84, SRZ ;  /* 0x0000000000547805 */ /* 0x000fe4000001ff00 */
[----:B------:R-:W-:Y:S01]  /*08c0*/  CS2R R86, SRZ ;  /* 0x0000000000567805 */ /* 0x000fe2000001ff00 */
[----:B------:R-:W-:Y:S01]  /*08d0*/  UMOV UR10, 0xfffffffe ;  /* 0xfffffffe000a7882 */ /* 0x000fe20000000000 */
[----:B------:R-:W-:Y:S01]  /*08e0*/  UMOV UR11, 0x7fffffdf ;  /* 0x7fffffdf000b7882 */ /* 0x000fe20000000000 */
[----:B------:R-:W-:Y:S01]  /*08f0*/  ULDC UR25, c[0x0][0x238] ;  /* 0x00008e0000197ab9 */ /* 0x000fe20000000800 */
[----:B0-----:R-:W0:Y:S08]  /*0900*/  MUFU.RCP R10, R10 ;  /* 0x0000000a000a7308 */ /* 0x001e300000001000 */
[----:B-1----:R-:W1:Y:S01]  /*0910*/  MUFU.RCP R11, R11 ;  /* 0x0000000b000b7308 */ /* 0x002e620000001000 */
[----:B0-----:R-:W-:Y:S01]  /*0920*/  VIADD R6, R10, 0xffffffe ;  /* 0x0ffffffe0a067836 */ /* 0x001fe20000000000 */
[----:B------:R-:W-:-:S06]  /*0930*/  IABS R10, R4 ;  /* 0x00000004000a7213 */ /* 0x000fcc0000000000 */
[----:B------:R0:W2:Y:S01]  /*0940*/  F2I.FTZ.U32.TRUNC.NTZ R7, R6 ;  /* 0x0000000600077305 */ /* 0x0000a2000021f000 */
[----:B-1----:R-:W-:-:S07]  /*0950*/  VIADD R8, R11, 0xffffffe ;  /* 0x0ffffffe0b087836 */ /* 0x002fce0000000000 */
[----:B------:R1:W3:Y:S01]  /*0960*/  F2I.FTZ.U32.TRUNC.NTZ R9, R8 ;  /* 0x0000000800097305 */ /* 0x0002e2000021f000 */
[----:B0-----:R-:W-:Y:S02]  /*0970*/  IMAD.MOV.U32 R6, RZ, RZ, RZ ;  /* 0x000000ffff067224 */ /* 0x001fe400078e00ff */
[----:B--2---:R-:W-:Y:S02]  /*0980*/  IMAD.MOV R14, RZ, RZ, -R7 ;  /* 0x000000ffff0e7224 */ /* 0x004fe400078e0a07 */
[----:B-1----:R-:W-:Y:S02]  /*0990*/  IMAD.MOV.U32 R8, RZ, RZ, RZ ;  /* 0x000000ffff087224 */ /* 0x002fe400078e00ff */
[----:B------:R-:W-:Y:S01]  /*09a0*/  IMAD R17, R14, R15, RZ ;  /* 0x0000000f0e117224 */ /* 0x000fe200078e02ff */
[----:B------:R-:W-:-:S03]  /*09b0*/  SHF.R.U32.HI R14, RZ, 0x6, R0 ;  /* 0x00000006ff0e7819 */ /* 0x000fc60000011600 */
[----:B------:R-:W-:Y:S01]  /*09c0*/  IMAD.HI.U32 R7, R7, R17, R6 ;  /* 0x0000001107077227 */ /* 0x000fe200078e0006 */
[----:B------:R-:W-:-:S03]  /*09d0*/  SGXT.U32 R6, R14, 0x1 ;  /* 0x000000010e06781a */ /* 0x000fc60000000000 */
[----:B---3--:R-:W-:Y:S01]  /*09e0*/  IMAD.MOV R11, RZ, RZ, -R9 ;  /* 0x000000ffff0b7224 */ /* 0x008fe200078e0a09 */
[----:B------:R-:W-:Y:S01]  /*09f0*/  LOP3.LUT R27, R5, R6, RZ, 0xfc, !PT ;  /* 0x00000006051b7212 */ /* 0x000fe200078efcff */
[----:B------:R-:W-:-:S03]  /*0a00*/  IMAD.HI.U32 R7, R7, R10, RZ ;  /* 0x0000000a07077227 */ /* 0x000fc600078e00ff */
[C---:B------:R-:W-:Y:S01]  /*0a10*/  LOP3.LUT R17, R27.reuse, 0x3c, RZ, 0xfc, !PT ;  /* 0x0000003c1b117812 */ /* 0x040fe200078efcff */
[----:B------:R-:W-:Y:S01]  /*0a20*/  IMAD.MOV.U32 R6, RZ, RZ, R11 ;  /* 0x000000ffff067224 */ /* 0x000fe200078e000b */
[----:B------:R-:W-:Y:S01]  /*0a30*/  LOP3.LUT R19, R27, 0x38, RZ, 0xfc, !PT ;  /* 0x000000381b137812 */ /* 0x000fe200078efcff */
[----:B------:R-:W-:Y:S01]  /*0a40*/  IMAD.MOV R7, RZ, RZ, -R7 ;  /* 0x000000ffff077224 */ /* 0x000fe200078e0a07 */
[----:B------:R-:W-:Y:S01]  /*0a50*/  IABS R14, R17 ;  /* 0x00000011000e7213 */ /* 0x000fe20000000000 */
[----:B------:R-:W-:Y:S01]  /*0a60*/  IMAD R11, R6, R3, RZ ;  /* 0x00000003060b7224 */ /* 0x000fe200078e02ff */
[----:B------:R-:W-:Y:S01]  /*0a70*/  IABS R16, R19 ;  /* 0x0000001300107213 */ /* 0x000fe20000000000 */
[----:B------:R-:W-:Y:S01]  /*0a80*/  IMAD R6, R15, R7, R10 ;  /* 0x000000070f067224 */ /* 0x000fe200078e020a */
[----:B------:R-:W-:Y:S01]  /*0a90*/  LOP3.LUT R21, R27, 0x36, RZ, 0xfc, !PT ;  /* 0x000000361b157812 */ /* 0x000fe200078efcff */
[----:B------:R-:W-:Y:S01]  /*0aa0*/  IMAD.HI.U32 R8, R9, R11, R8 ;  /* 0x0000000b09087227 */ /* 0x000fe200078e0008 */
[----:B------:R-:W-:-:S02]  /*0ab0*/  LOP3.LUT R11, R27, 0x3a, RZ, 0xfc, !PT ;  /* 0x0000003a1b0b7812 */ /* 0x000fc400078efcff */
[----:B------:R-:W-:Y:S01]  /*0ac0*/  ISETP.GT.U32.AND P0, PT, R15, R6, PT ;  /* 0x000000060f00720c */ /* 0x000fe20003f04070 */
[----:B------:R-:W-:Y:S01]  /*0ad0*/  IMAD.MOV.U32 R10, RZ, RZ, R14 ;  /* 0x000000ffff0a7224 */ /* 0x000fe200078e000e */
[----:B------:R-:W-:Y:S02]  /*0ae0*/  IABS R14, R11 ;  /* 0x0000000b000e7213 */ /* 0x000fe40000000000 */
[----:B------:R-:W-:Y:S01]  /*0af0*/  IABS R22, R21 ;  /* 0x0000001500167213 */ /* 0x000fe20000000000 */
[C---:B------:R-:W-:Y:S01]  /*0b00*/  IMAD.HI.U32 R7, R8.reuse, R10, RZ ;  /* 0x0000000a08077227 */ /* 0x040fe200078e00ff */
[----:B------:R-:W-:Y:S02]  /*0b10*/  ISETP.GE.AND P3, PT, R17, RZ, PT ;  /* 0x000000ff1100720c */ /* 0x000fe40003f66270 */
[C---:B------:R-:W-:Y:S01]  /*0b20*/  LOP3.LUT R17, R27.reuse, 0x2a, RZ, 0xfc, !PT ;  /* 0x0000002a1b117812 */ /* 0x040fe200078efcff */
[----:B------:R-:W-:Y:S01]  /*0b30*/  IMAD.MOV R9, RZ, RZ, -R7 ;  /* 0x000000ffff097224 */ /* 0x000fe200078e0a07 */
[----:B------:R-:W-:Y:S01]  /*0b40*/  LOP3.LUT R23, R27, 0x24, RZ, 0xfc, !PT ;  /* 0x000000241b177812 */ /* 0x000fe200078efcff */
[----:B------:R-:W-:Y:S01]  /*0b50*/  IMAD.HI.U32 R7, R8, R14, RZ ;  /* 0x0000000e08077227 */ /* 0x000fe200078e00ff */
[----:B------:R-:W-:-:S02]  /*0b60*/  IABS R32, R17 ;  /* 0x0000001100207213 */ /* 0x000fc40000000000 */
[----:B------:R-:W-:Y:S01]  /*0b70*/  IABS R38, R23 ;  /* 0x0000001700267213 */ /* 0x000fe20000000000 */
[----:B------:R-:W-:Y:S01]  /*0b80*/  IMAD R10, R3, R9, R10 ;  /* 0x00000009030a7224 */ /* 0x000fe200078e020a */
[C---:B------:R-:W-:Y:S01]  /*0b90*/  LOP3.LUT R37, R27.reuse, 0xc, RZ, 0xfc, !PT ;  /* 0x0000000c1b257812 */ /* 0x040fe200078efcff */
[----:B------:R-:W-:Y:S01]  /*0ba0*/  IMAD.MOV R9, RZ, RZ, -R7 ;  /* 0x000000ffff097224 */ /* 0x000fe200078e0a07 */
[----:B------:R-:W-:Y:S01]  /*0bb0*/  LOP3.LUT R35, R27, 0x10, RZ, 0xfc, !PT ;  /* 0x000000101b237812 */ /* 0x000fe200078efcff */
[----:B------:R-:W-:Y:S01]  /*0bc0*/  IMAD.HI.U32 R7, R8, R16, RZ ;  /* 0x0000001008077227 */ /* 0x000fe200078e00ff */
[C---:B------:R-:W-:Y:S02]  /*0bd0*/  ISETP.GT.U32.AND P2, PT, R3.reuse, R10, PT ;  /* 0x0000000a0300720c */ /* 0x040fe40003f44070 */
[----:B------:R-:W-:Y:S01]  /*0be0*/  IABS R62, R37 ;  /* 0x00000025003e7213 */ /* 0x000fe20000000000 */
[----:B------:R-:W-:Y:S01]  /*0bf0*/  @!P0 IMAD.IADD R6, R6, 0x1, -R15 ;  /* 0x0000000106068824 */ /* 0x000fe200078e0a0f */
[----:B------:R-:W-:Y:S01]  /*0c00*/  ISETP.NE.AND P0, PT, R12, RZ, PT ;  /* 0x000000ff0c00720c */ /* 0x000fe20003f05270 */
[----:B------:R-:W-:Y:S01]  /*0c10*/  IMAD R14, R3, R9, R14 ;  /* 0x00000009030e7224 */ /* 0x000fe200078e020e */
[----:B------:R-:W-:Y:S01]  /*0c20*/  LOP3.LUT R9, R27, 0x32, RZ, 0xfc, !PT ;  /* 0x000000321b097812 */ /* 0x000fe200078efcff */
[----:B------:R-:W-:Y:S01]  /*0c30*/  IMAD.MOV R7, RZ, RZ, -R7 ;  /* 0x000000ffff077224 */ /* 0x000fe200078e0a07 */
[----:B------:R-:W-:-:S02]  /*0c40*/  ISETP.GT.U32.AND P1, PT, R15, R6, PT ;  /* 0x000000060f00720c */ /* 0x000fc40003f24070 */
[C---:B------:R-:W-:Y:S01]  /*0c50*/  ISETP.GT.U32.AND P5, PT, R3.reuse, R14, PT ;  /* 0x0000000e0300720c */ /* 0x040fe20003fa4070 */
[----:B------:R-:W-:Y:S01]  /*0c60*/  IMAD R16, R3, R7, R16 ;  /* 0x0000000703107224 */ /* 0x000fe200078e0210 */
[----:B------:R-:W-:Y:S01]  /*0c70*/  IABS R26, R9 ;  /* 0x00000009001a7213 */ /* 0x000fe20000000000 */
[----:B------:R-:W-:Y:S01]  /*0c80*/  @!P2 IMAD.IADD R10, R10, 0x1, -R3 ;  /* 0x000000010a0aa824 */ /* 0x000fe200078e0a03 */
[----:B------:R-:W-:Y:S01]  /*0c90*/  LOP3.LUT R39, R27, 0xa, RZ, 0xfc, !PT ;  /* 0x0000000a1b277812 */ /* 0x000fe200078efcff */
[----:B------:R-:W-:Y:S01]  /*0ca0*/  IMAD.HI.U32 R7, R8, R22, RZ ;  /* 0x0000001608077227 */ /* 0x000fe200078e00ff */
[C---:B------:R-:W-:Y:S02]  /*0cb0*/  ISETP.GT.U32.AND P4, PT, R3.reuse, R16, PT ;  /* 0x000000100300720c */ /* 0x040fe40003f84070 */
[----:B------:R-:W-:Y:S01]  /*0cc0*/  ISETP.GT.U32.AND P2, PT, R3, R10, PT ;  /* 0x0000000a0300720c */ /* 0x000fe20003f44070 */
[----:B------:R-:W-:Y:S01]  /*0cd0*/  IMAD.MOV R7, RZ, RZ, -R7 ;  /* 0x000000ffff077224 */ /* 0x000fe200078e0a07 */
[----:B------:R-:W-:Y:S01]  /*0ce0*/  IABS R58, R35 ;  /* 0x00000023003a7213 */ /* 0x000fe20000000000 */
[----:B------:R-:W-:Y:S01]  /*0cf0*/  @!P1 IMAD.IADD R6, R6, 0x1, -R15 ;  /* 0x0000000106069824 */ /* 0x000fe200078e0a0f */
[----:B------:R-:W-:Y:S01]  /*0d00*/  ISETP.GE.AND P1, PT, R11, RZ, PT ;  /* 0x000000ff0b00720c */ /* 0x000fe20003f26270 */
[--C-:B------:R-:W-:Y:S01]  /*0d10*/  @!P5 IMAD.IADD R14, R14, 0x1, -R3.reuse ;  /* 0x000000010e0ed824 */ /* 0x100fe200078e0a03 */
[----:B------:R-:W-:Y:S01]  /*0d20*/  LOP3.LUT R11, R27, 0x30, RZ, 0xfc, !PT ;  /* 0x000000301b0b7812 */ /* 0x000fe200078efcff */
[----:B------:R-:W-:Y:S01]  /*0d30*/  @!P6 IMAD.MOV R6, RZ, RZ, -R6 ;  /* 0x000000ffff06e224 */ /* 0x000fe200078e0a06 */
[----:B------:R-:W-:Y:S01]  /*0d40*/  @!P0 LOP3.LUT R6, RZ, R12, RZ, 0x33, !PT ;  /* 0x0000000cff068212 */ /* 0x000fe200078e33ff */
[C---:B------:R-:W-:Y:S01]  /*0d50*/  IMAD R22, R3.reuse, R7, R22 ;  /* 0x0000000703167224 */ /* 0x040fe200078e0216 */
[----:B------:R-:W-:Y:S01]  /*0d60*/  ISETP.GT.U32.AND P0, PT, R3, R14, PT ;  /* 0x0000000e0300720c */ /* 0x000fe20003f04070 */
[--C-:B------:R-:W-:Y:S01]  /*0d70*/  @!P4 IMAD.IADD R16, R16, 0x1, -R3.reuse ;  /* 0x000000011010c824 */ /* 0x100fe200078e0a03 */
[----:B------:R-:W-:Y:S01]  /*0d80*/  LOP3.LUT R7, R27, 0x34, RZ, 0xfc, !PT ;  /* 0x000000341b077812 */ /* 0x000fe200078efcff */
[--C-:B------:R-:W-:Y:S01]  /*0d90*/  @!P2 IMAD.IADD R10, R10, 0x1, -R3.reuse ;  /* 0x000000010a0aa824 */ /* 0x100fe200078e0a03 */
[----:B------:R-:W-:Y:S01]  /*0da0*/  IABS R28, R11 ;  /* 0x0000000b001c7213 */ /* 0x000fe20000000000 */
[----:B------:R-:W-:Y:S01]  /*0db0*/  IMAD R6, R6, UR4, RZ ;  /* 0x0000000406067c24 */ /* 0x000fe2000f8e02ff */
[----:B------:R-:W-:Y:S01]  /*0dc0*/  ISETP.GT.U32.AND P2, PT, R3, R16, PT ;  /* 0x000000100300720c */ /* 0x000fe20003f44070 */
[----:B------:R-:W-:Y:S01]  /*0dd0*/  IMAD.MOV.U32 R12, RZ, RZ, R10 ;  /* 0x000000ffff0c7224 */ /* 0x000fe200078e000a */
[----:B------:R-:W-:Y:S01]  /*0de0*/  ISETP.GE.AND P4, PT, R7, RZ, PT ;  /* 0x000000ff0700720c */ /* 0x000fe20003f86270 */
[----:B------:R-:W-:Y:S01]  /*0df0*/  IMAD.HI.U32 R10, R8, R28, RZ ;  /* 0x0000001c080a7227 */ /* 0x000fe200078e00ff */
[----:B------:R-:W-:Y:S01]  /*0e00*/  IABS R7, R7 ;  /* 0x0000000700077213 */ /* 0x000fe20000000000 */
[----:B------:R-:W-:Y:S01]  /*0e10*/  ULDC UR4, c[0x0][0x240] ;  /* 0x0000900000047ab9 */ /* 0x000fe20000000800 */
[----:B------:R-:W-:Y:S01]  /*0e20*/  ISETP.GE.AND P6, PT, R19, RZ, PT ;  /* 0x000000ff1300720c */ /* 0x000fe20003fc6270 */
[----:B------:R-:W-:Y:S01]  /*0e30*/  @!P0 IMAD.IADD R14, R14, 0x1, -R3 ;  /* 0x000000010e0e8824 */ /* 0x000fe200078e0a03 */
[----:B------:R-:W-:Y:S01]  /*0e40*/  ISETP.GE.AND P0, PT, R11, RZ, PT ;  /* 0x000000ff0b00720c */ /* 0x000fe20003f06270 */
[----:B------:R-:W-:Y:S01]  /*0e50*/  IMAD.MOV.U32 R11, RZ, RZ, R7 ;  /* 0x000000ffff0b7224 */ /* 0x000fe200078e0007 */
[----:B------:R-:W-:Y:S01]  /*0e60*/  LOP3.LUT R15, R27, 0x2c, RZ, 0xfc, !PT ;  /* 0x0000002c1b0f7812 */ /* 0x000fe200078efcff */
[----:B------:R-:W-:Y:S01]  /*0e70*/  @!P3 IMAD.MOV R12, RZ, RZ, -R12 ;  /* 0x000000ffff0cb224 */ /* 0x000fe200078e0a0c */
[----:B------:R-:W-:Y:S01]  /*0e80*/  ISETP.GE.AND P3, PT, R9, RZ, PT ;  /* 0x000000ff0900720c */ /* 0x000fe20003f66270 */
[----:B------:R-:W-:Y:S01]  /*0e90*/  @!P2 IMAD.IADD R16, R16, 0x1, -R3 ;  /* 0x000000011010a824 */ /* 0x000fe200078e0a03 */
[----:B------:R-:W-:Y:S01]  /*0ea0*/  ISETP.GT.U32.AND P2, PT, R3, R22, PT ;  /* 0x000000160300720c */ /* 0x000fe20003f44070 */
[----:B------:R-:W-:Y:S01]  /*0eb0*/  IMAD.HI.U32 R7, R8, R11, RZ ;  /* 0x0000000b08077227 */ /* 0x000fe200078e00ff */
[----:B------:R-:W-:-:S02]  /*0ec0*/  IABS R30, R15 ;  /* 0x0000000f001e7213 */ /* 0x000fc40000000000 */
[----:B------:R-:W-:Y:S01]  /*0ed0*/  ISETP.GE.AND P5, PT, R21, RZ, PT ;  /* 0x000000ff1500720c */ /* 0x000fe20003fa6270 */
[----:B------:R-:W-:Y:S01]  /*0ee0*/  IMAD.MOV R24, RZ, RZ, -R7 ;  /* 0x000000ffff187224 */ /* 0x000fe200078e0a07 */
[C---:B------:R-:W-:Y:S01]  /*0ef0*/  LOP3.LUT R19, R27.reuse, 0x28, RZ, 0xfc, !PT ;  /* 0x000000281b137812 */ /* 0x040fe200078efcff */
[----:B------:R-:W-:Y:S01]  /*0f00*/  IMAD.MOV R7, RZ, RZ, -R10 ;  /* 0x000000ffff077224 */ /* 0x000fe200078e0a0a */
[----:B------:R-:W-:Y:S01]  /*0f10*/  LOP3.LUT R21, R27, 0x26, RZ, 0xfc, !PT ;  /* 0x000000261b157812 */ /* 0x000fe200078efcff */
[----:B------:R-:W-:Y:S01]  /*0f20*/  IMAD.HI.U32 R9, R8, R26, RZ ;  /* 0x0000001a08097227 */ /* 0x000fe200078e00ff */
[----:B------:R-:W-:Y:S02]  /*0f30*/  IABS R34, R19 ;  /* 0x0000001300227213 */ /* 0x000fe40000000000 */
[----:B------:R-:W-:Y:S01]  /*0f40*/  IABS R64, R39 ;  /* 0x0000002700407213 */ /* 0x000fe20000000000 */
[----:B------:R-:W-:Y:S01]  /*0f50*/  IMAD R10, R3, R24, R11 ;  /* 0x00000018030a7224 */ /* 0x000fe200078e020b */
[----:B------:R-:W-:Y:S01]  /*0f60*/  IABS R11, R21 ;  /* 0x00000015000b7213 */ /* 0x000fe20000000000 */
[----:B------:R-:W-:Y:S01]  /*0f70*/  IMAD.MOV R9, RZ, RZ, -R9 ;  /* 0x000000ffff097224 */ /* 0x000fe200078e0a09 */
[----:B------:R-:W-:Y:S01]  /*0f80*/  LOP3.LUT R41, R27, 0x8, RZ, 0xfc, !PT ;  /* 0x000000081b297812 */ /* 0x000fe200078efcff */
[----:B------:R-:W-:Y:S01]  /*0f90*/  @!P2 IMAD.IADD R22, R22, 0x1, -R3 ;  /* 0x000000011616a824 */ /* 0x000fe200078e0a03 */
[C---:B------:R-:W-:Y:S01]  /*0fa0*/  ISETP.GT.U32.AND P2, PT, R3.reuse, R10, PT ;  /* 0x0000000a0300720c */ /* 0x040fe20003f44070 */
[C---:B------:R-:W-:Y:S01]  /*0fb0*/  IMAD R26, R3.reuse, R9, R26 ;  /* 0x00000009031a7224 */ /* 0x040fe200078e021a */
[----:B------:R-:W-:Y:S01]  /*0fc0*/  IABS R66, R41 ;  /* 0x0000002900427213 */ /* 0x000fe20000000000 */
[----:B------:R-:W-:Y:S01]  /*0fd0*/  @!P1 IMAD.MOV R14, RZ, RZ, -R14 ;  /* 0x000000ffff0e9224 */ /* 0x000fe200078e0a0e */
[C---:B------:R-:W-:Y:S01]  /*0fe0*/  ISETP.GT.U32.AND P1, PT, R3.reuse, R22, PT ;  /* 0x000000160300720c */ /* 0x040fe20003f24070 */
[----:B------:R-:W-:Y:S01]  /*0ff0*/  @!P6 IMAD.MOV R16, RZ, RZ, -R16 ;  /* 0x000000ffff10e224 */ /* 0x000fe200078e0a10 */
[C---:B------:R-:W-:Y:S01]  /*1000*/  ISETP.GT.U32.AND P6, PT, R3.reuse, R26, PT ;  /* 0x0000001a0300720c */ /* 0x040fe20003fc4070 */
[----:B------:R-:W-:Y:S01]  /*1010*/  IMAD R28, R3, R7, R28 ;  /* 0x00000007031c7224 */ /* 0x000fe200078e021c */
[C---:B------:R-:W-:Y:S01]  /*1020*/  LOP3.LUT R43, R27.reuse, 0x6, RZ, 0xfc, !PT ;  /* 0x000000061b2b7812 */ /* 0x040fe200078efcff */
[----:B------:R-:W-:Y:S01]  /*1030*/  IMAD.HI.U32 R7, R8, R30, RZ ;  /* 0x0000001e08077227 */ /* 0x000fe200078e00ff */
[----:B------:R-:W-:-:S02]  /*1040*/  LOP3.LUT R45, R27, 0x4, RZ, 0xfc, !PT ;  /* 0x000000041b2d7812 */ /* 0x000fc400078efcff */
[----:B------:R-:W-:Y:S01]  /*1050*/  IABS R68, R43 ;  /* 0x0000002b00447213 */ /* 0x000fe20000000000 */
[----:B------:R-:W-:Y:S01]  /*1060*/  IMAD.MOV R7, RZ, RZ, -R7 ;  /* 0x000000ffff077224 */ /* 0x000fe200078e0a07 */
[----:B------:R-:W-:Y:S01]  /*1070*/  IABS R70, R45 ;  /* 0x0000002d00467213 */ /* 0x000fe20000000000 */
[--C-:B------:R-:W-:Y:S01]  /*1080*/  @!P2 IMAD.IADD R10, R10, 0x1, -R3.reuse ;  /* 0x000000010a0aa824 */ /* 0x100fe200078e0a03 */
[----:B------:R-:W-:Y:S01]  /*1090*/  LOP3.LUT R47, R27, 0x2, RZ, 0xfc, !PT ;  /* 0x000000021b2f7812 */ /* 0x000fe200078efcff */
[C---:B------:R-:W-:Y:S01]  /*10a0*/  IMAD R30, R3.reuse, R7, R30 ;  /* 0x00000007031e7224 */ /* 0x040fe200078e021e */
[----:B------:R-:W-:Y:S01]  /*10b0*/  IABS R25, R27 ;  /* 0x0000001b00197213 */ /* 0x000fe20000000000 */
[--C-:B------:R-:W-:Y:S01]  /*10c0*/  @!P1 IMAD.IADD R22, R22, 0x1, -R3.reuse ;  /* 0x0000000116169824 */ /* 0x100fe200078e0a03 */
[C---:B------:R-:W-:Y:S01]  /*10d0*/  ISETP.GT.U32.AND P2, PT, R3.reuse, R10, PT ;  /* 0x0000000a0300720c */ /* 0x040fe20003f44070 */
[----:B------:R-:W-:Y:S01]  /*10e0*/  @!P6 IMAD.IADD R26, R26, 0x1, -R3 ;  /* 0x000000011a1ae824 */ /* 0x000fe200078e0a03 */
[C---:B------:R-:W-:Y:S01]  /*10f0*/  ISETP.GT.U32.AND P1, PT, R3.reuse, R28, PT ;  /* 0x0000001c0300720c */ /* 0x040fe20003f24070 */
[----:B------:R-:W-:Y:S01]  /*1100*/  @!P5 IMAD.MOV R22, RZ, RZ, -R22 ;  /* 0x000000ffff16d224 */ /* 0x000fe200078e0a16 */
[C---:B------:R-:W-:Y:S01]  /*1110*/  ISETP.GT.U32.AND P5, PT, R3.reuse, R30, PT ;  /* 0x0000001e0300720c */ /* 0x040fe20003fa4070 */
[----:B------:R-:W-:Y:S01]  /*1120*/  IMAD.HI.U32 R9, R8, R32, RZ ;  /* 0x0000002008097227 */ /* 0x000fe200078e00ff */
[----:B------:R-:W-:-:S02]  /*1130*/  ISETP.GT.U32.AND P6, PT, R3, R26, PT ;  /* 0x0000001a0300720c */ /* 0x000fc40003fc4070 */
[----:B------:R-:W-:Y:S01]  /*1140*/  IABS R72, R47 ;  /* 0x0000002f00487213 */ /* 0x000fe20000000000 */
[----:B------:R-:W-:-:S04]  /*1150*/  IMAD.HI.U32 R7, R8, R34, RZ ;  /* 0x0000002208077227 */ /* 0x000fc800078e00ff */
[----:B------:R-:W-:Y:S02]  /*1160*/  IMAD.MOV R9, RZ, RZ, -R9 ;  /* 0x000000ffff097224 */ /* 0x000fe400078e0a09 */
[----:B------:R-:W-:Y:S02]  /*1170*/  IMAD.MOV R7, RZ, RZ, -R7 ;  /* 0x000000ffff077224 */ /* 0x000fe400078e0a07 */
[--C-:B------:R-:W-:Y:S02]  /*1180*/  @!P2 IMAD.IADD R10, R10, 0x1, -R3.reuse ;  /* 0x000000010a0aa824 */ /* 0x100fe400078e0a03 */
[C---:B------:R-:W-:Y:S02]  /*1190*/  IMAD R32, R3.reuse, R9, R32 ;  /* 0x0000000903207224 */ /* 0x040fe400078e0220 */
[C---:B------:R-:W-:Y:S02]  /*11a0*/  IMAD R34, R3.reuse, R7, R34 ;  /* 0x0000000703227224 */ /* 0x040fe400078e0222 */
[----:B------:R-:W-:Y:S01]  /*11b0*/  IMAD.MOV.U32 R24, RZ, RZ, R10 ;  /* 0x000000ffff187224 */ /* 0x000fe200078e000a */
[----:B------:R-:W-:Y:S01]  /*11c0*/  ISETP.GT.U32.AND P2, PT, R3, R32, PT ;  /* 0x000000200300720c */ /* 0x000fe20003f44070 */
[--C-:B------:R-:W-:Y:S01]  /*11d0*/  @!P5 IMAD.IADD R30, R30, 0x1, -R3.reuse ;  /* 0x000000011e1ed824 */ /* 0x100fe200078e0a03 */
[----:B------:R-:W-:Y:S01]  /*11e0*/  ISETP.GE.AND P5, PT, R15, RZ, PT ;  /* 0x000000ff0f00720c */ /* 0x000fe20003fa6270 */
[----:B------:R-:W-:Y:S01]  /*11f0*/  @!P6 IMAD.IADD R26, R26, 0x1, -R3 ;  /* 0x000000011a1ae824 */ /* 0x000fe200078e0a03 */
[C---:B------:R-:W-:Y:S01]  /*1200*/  ISETP.GT.U32.AND P6, PT, R3.reuse, R34, PT ;  /* 0x000000220300720c */ /* 0x040fe20003fc4070 */
[----:B------:R-:W-:Y:S01]  /*1210*/  @!P4 IMAD.MOV R24, RZ, RZ, -R24 ;  /* 0x000000ffff18c224 */ /* 0x000fe200078e0a18 */
[----:B------:R-:W-:Y:S01]  /*1220*/  ISETP.GT.U32.AND P4, PT, R3, R30, PT ;  /* 0x0000001e0300720c */ /* 0x000fe20003f84070 */
[----:B------:R-:W-:Y:S01]  /*1230*/  IMAD.HI.U32 R7, R8, R11, RZ ;  /* 0x0000000b08077227 */ /* 0x000fe200078e00ff */
[----:B------:R-:W-:-:S03]  /*1240*/  LOP3.LUT R15, R27, 0x16, RZ, 0xfc, !PT ;  /* 0x000000161b0f7812 */ /* 0x000fc600078efcff */
[----:B------:R-:W-:Y:S01]  /*1250*/  @!P1 IMAD.IADD R28, R28, 0x1, -R3 ;  /* 0x000000011c1c9824 */ /* 0x000fe200078e0a03 */
[----:B------:R-:W-:Y:S01]  /*1260*/  IABS R52, R15 ;  /* 0x0000000f00347213 */ /* 0x000fe20000000000 */
[----:B------:R-:W-:-:S03]  /*1270*/  IMAD.HI.U32 R9, R8, R38, RZ ;  /* 0x0000002608097227 */ /* 0x000fc600078e00ff */
[----:B------:R-:W-:Y:S01]  /*1280*/  ISETP.GT.U32.AND P1, PT, R3, R28, PT ;  /* 0x0000001c0300720c */ /* 0x000fe20003f24070 */
[----:B------:R-:W-:Y:S01]  /*1290*/  IMAD.MOV R10, RZ, RZ, -R7 ;  /* 0x000000ffff0a7224 */ /* 0x000fe200078e0a07 */
[----:B------:R-:W-:Y:S01]  /*12a0*/  LOP3.LUT R7, R27, 0x22, RZ, 0xfc, !PT ;  /* 0x000000221b077812 */ /* 0x000fe200078efcff */
[----:B------:R-:W-:Y:S02]  /*12b0*/  IMAD.MOV R9, RZ, RZ, -R9 ;  /* 0x000000ffff097224 */ /* 0x000fe400078e0a09 */
[----:B------:R-:W-:Y:S01]  /*12c0*/  IMAD R10, R3, R10, R11 ;  /* 0x0000000a030a7224 */ /* 0x000fe200078e020b */
[----:B------:R-:W-:Y:S01]  /*12d0*/  IABS R40, R7 ;  /* 0x0000000700287213 */ /* 0x000fe20000000000 */
[--C-:B------:R-:W-:Y:S01]  /*12e0*/  @!P2 IMAD.IADD R32, R32, 0x1, -R3.reuse ;  /* 0x000000012020a824 */ /* 0x100fe200078e0a03 */
[----:B------:R-:W-:Y:S01]  /*12f0*/  LOP3.LUT R11, R27, 0x20, RZ, 0xfc, !PT ;  /* 0x000000201b0b7812 */ /* 0x000fe200078efcff */
[----:B------:R-:W-:Y:S01]  /*1300*/  IMAD R38, R3, R9, R38 ;  /* 0x0000000903267224 */ /* 0x000fe200078e0226 */
[----:B------:R-:W-:Y:S01]  /*1310*/  ISETP.GE.AND P2, PT, R19, RZ, PT ;  /* 0x000000ff1300720c */ /* 0x000fe20003f46270 */
[--C-:B------:R-:W-:Y:S01]  /*1320*/  @!P6 IMAD.IADD R34, R34, 0x1, -R3.reuse ;  /* 0x000000012222e824 */ /* 0x100fe200078e0a03 */
[C---:B------:R-:W-:Y:S01]  /*1330*/  ISETP.GT.U32.AND P6, PT, R3.reuse, R32, PT ;  /* 0x000000200300720c */ /* 0x040fe20003fc4070 */
[--C-:B------:R-:W-:Y:S01]  /*1340*/  @!P4 IMAD.IADD R30, R30, 0x1, -R3.reuse ;  /* 0x000000011e1ec824 */ /* 0x100fe200078e0a03 */
[C---:B------:R-:W-:Y:S01]  /*1350*/  ISETP.GT.U32.AND P4, PT, R3.reuse, R10, PT ;  /* 0x0000000a0300720c */ /* 0x040fe20003f84070 */
[----:B------:R-:W-:Y:S01]  /*1360*/  @!P3 IMAD.MOV R26, RZ, RZ, -R26 ;  /* 0x000000ffff1ab224 */ /* 0x000fe200078e0a1a */
[C---:B------:R-:W-:Y:S01]  /*1370*/  ISETP.GT.U32.AND P3, PT, R3.reuse, R34, PT ;  /* 0x000000220300720c */ /* 0x040fe20003f64070 */
[----:B------:R-:W-:Y:S01]  /*1380*/  @!P5 IMAD.MOV R30, RZ, RZ, -R30 ;  /* 0x000000ffff1ed224 */ /* 0x000fe200078e0a1e */
[----:B------:R-:W-:Y:S01]  /*1390*/  ISETP.GT.U32.AND P5, PT, R3, R38, PT ;  /* 0x000000260300720c */ /* 0x000fe20003fa4070 */
[----:B------:R-:W-:Y:S01]  /*13a0*/  @!P1 IMAD.IADD R28, R28, 0x1, -R3 ;  /* 0x000000011c1c9824 */ /* 0x000fe200078e0a03 */
[----:B------:R-:W-:-:S02]  /*13b0*/  ISETP.GE.AND P1, PT, R17, RZ, PT ;  /* 0x000000ff1100720c */ /* 0x000fc40003f26270 */
[----:B------:R-:W-:Y:S01]  /*13c0*/  IABS R42, R11 ;  /* 0x0000000b002a7213 */ /* 0x000fe20000000000 */
[----:B------:R-:W-:Y:S01]  /*13d0*/  @!P0 IMAD.MOV R28, RZ, RZ, -R28 ;  /* 0x000000ffff1c8224 */ /* 0x000fe200078e0a1c */
[----:B------:R-:W-:Y:S01]  /*13e0*/  ISETP.GE.AND P0, PT, R21, RZ, PT ;  /* 0x000000ff1500720c */ /* 0x000fe20003f06270 */
[--C-:B------:R-:W-:Y:S01]  /*13f0*/  @!P6 IMAD.IADD R32, R32, 0x1, -R3.reuse ;  /* 0x000000012020e824 */ /* 0x100fe200078e0a03 */
[----:B------:R-:W-:Y:S01]  /*1400*/  ISETP.GE.AND P6, PT, R23, RZ, PT ;  /* 0x000000ff1700720c */ /* 0x000fe20003fc6270 */
[--C-:B------:R-:W-:Y:S01]  /*1410*/  @!P4 IMAD.IADD R10, R10, 0x1, -R3.reuse ;  /* 0x000000010a0ac824 */ /* 0x100fe200078e0a03 */
[----:B------:R-:W-:Y:S01]  /*1420*/  ISETP.GE.AND P4, PT, R11, RZ, PT ;  /* 0x000000ff0b00720c */ /* 0x000fe20003f86270 */
[--C-:B------:R-:W-:Y:S01]  /*1430*/  @!P3 IMAD.IADD R34, R34, 0x1, -R3.reuse ;  /* 0x000000012222b824 */ /* 0x100fe200078e0a03 */
[----:B------:R-:W-:Y:S01]  /*1440*/  ISETP.GE.AND P3, PT, R7, RZ, PT ;  /* 0x000000ff0700720c */ /* 0x000fe20003f66270 */
[----:B------:R-:W-:Y:S01]  /*1450*/  @!P5 IMAD.IADD R38, R38, 0x1, -R3 ;  /* 0x000000012626d824 */ /* 0x000fe200078e0a03 */
[----:B------:R-:W-:Y:S01]  /*1460*/  ISETP.GT.U32.AND P5, PT, R3, R10, PT ;  /* 0x0000000a0300720c */ /* 0x000fe20003fa4070 */
[----:B------:R-:W-:Y:S01]  /*1470*/  IMAD.HI.U32 R7, R8, R40, RZ ;  /* 0x0000002808077227 */ /* 0x000fe200078e00ff */
[----:B------:R-:W-:-:S02]  /*1480*/  LOP3.LUT R11, R27, 0x18, RZ, 0xfc, !PT ;  /* 0x000000181b0b7812 */ /* 0x000fc400078efcff */
[----:B------:R-:W-:Y:S01]  /*1490*/  LOP3.LUT R17, R27, 0x14, RZ, 0xfc, !PT ;  /* 0x000000141b117812 */ /* 0x000fe200078efcff */
[----:B------:R-:W-:Y:S01]  /*14a0*/  @!P1 IMAD.MOV R32, RZ, RZ, -R32 ;  /* 0x000000ffff209224 */ /* 0x000fe200078e0a20 */
[----:B------:R-:W-:Y:S01]  /*14b0*/  ISETP.GT.U32.AND P1, PT, R3, R38, PT ;  /* 0x000000260300720c */ /* 0x000fe20003f24070 */
[----:B------:R-:W-:Y:S01]  /*14c0*/  IMAD.MOV R7, RZ, RZ, -R7 ;  /* 0x000000ffff077224 */ /* 0x000fe200078e0a07 */
[----:B------:R-:W-:Y:S01]  /*14d0*/  IABS R50, R11 ;  /* 0x0000000b00327213 */ /* 0x000fe20000000000 */
[----:B------:R-:W-:Y:S01]  /*14e0*/  IMAD.HI.U32 R9, R8, R42, RZ ;  /* 0x0000002a08097227 */ /* 0x000fe200078e00ff */
[----:B------:R-:W-:-:S03]  /*14f0*/  IABS R54, R17 ;  /* 0x0000001100367213 */ /* 0x000fc60000000000 */
[----:B------:R-:W-:Y:S01]  /*1500*/  IMAD R40, R3, R7, R40 ;  /* 0x0000000703287224 */ /* 0x000fe200078e0228 */
[----:B------:R-:W-:Y:S01]  /*1510*/  LOP3.LUT R7, R27, 0x1c, RZ, 0xfc, !PT ;  /* 0x0000001c1b077812 */ /* 0x000fe200078efcff */
[----:B------:R-:W-:Y:S02]  /*1520*/  IMAD.MOV R9, RZ, RZ, -R9 ;  /* 0x000000ffff097224 */ /* 0x000fe400078e0a09 */
[--C-:B------:R-:W-:Y:S01]  /*1530*/  @!P5 IMAD.IADD R10, R10, 0x1, -R3.reuse ;  /* 0x000000010a0ad824 */ /* 0x100fe200078e0a03 */
[C---:B------:R-:W-:Y:S01]  /*1540*/  ISETP.GT.U32.AND P5, PT, R3.reuse, R40, PT ;  /* 0x000000280300720c */ /* 0x040fe20003fa4070 */
[----:B------:R-:W-:Y:S01]  /*1550*/  IMAD R42, R3, R9, R42 ;  /* 0x00000009032a7224 */ /* 0x000fe200078e022a */
[----:B------:R-:W-:Y:S01]  /*1560*/  IABS R46, R7 ;  /* 0x00000007002e7213 */ /* 0x000fe20000000000 */
[----:B------:R-:W-:Y:S01]  /*1570*/  @!P1 IMAD.IADD R38, R38, 0x1, -R3 ;  /* 0x0000000126269824 */ /* 0x000fe200078e0a03 */
[----:B------:R-:W-:Y:S01]  /*1580*/  LOP3.LUT R9, R27, 0x1a, RZ, 0xfc, !PT ;  /* 0x0000001a1b097812 */ /* 0x000fe200078efcff */
[----:B------:R-:W-:Y:S01]  /*1590*/  @!P2 IMAD.MOV R34, RZ, RZ, -R34 ;  /* 0x000000ffff22a224 */ /* 0x000fe200078e0a22 */
[----:B------:R-:W-:Y:S01]  /*15a0*/  ISETP.GE.AND P2, PT, R7, RZ, PT ;  /* 0x000000ff0700720c */ /* 0x000fe20003f46270 */
[----:B------:R-:W-:Y:S01]  /*15b0*/  @!P6 IMAD.MOV R38, RZ, RZ, -R38 ;  /* 0x000000ffff26e224 */ /* 0x000fe200078e0a26 */
[----:B------:R-:W-:Y:S01]  /*15c0*/  ISETP.GT.U32.AND P6, PT, R3, R42, PT ;  /* 0x0000002a0300720c */ /* 0x000fe20003fc4070 */
[----:B------:R-:W-:Y:S01]  /*15d0*/  IMAD.HI.U32 R7, R8, R46, RZ ;  /* 0x0000002e08077227 */ /* 0x000fe200078e00ff */
[----:B------:R-:W-:-:S02]  /*15e0*/  IABS R48, R9 ;  /* 0x0000000900307213 */ /* 0x000fc40000000000 */
[----:B------:R-:W-:Y:S01]  /*15f0*/  ISETP.GE.AND P1, PT, R9, RZ, PT ;  /* 0x000000ff0900720c */ /* 0x000fe20003f26270 */
[----:B------:R-:W-:Y:S02]  /*1600*/  @!P5 IMAD.IADD R40, R40, 0x1, -R3 ;  /* 0x000000012828d824 */ /* 0x000fe400078e0a03 */
[----:B------:R-:W-:Y:S02]  /*1610*/  IMAD.MOV R7, RZ, RZ, -R7 ;  /* 0x000000ffff077224 */ /* 0x000fe400078e0a07 */
[----:B------:R-:W-:Y:S01]  /*1620*/  IMAD.HI.U32 R9, R8, R48, RZ ;  /* 0x0000003008097227 */ /* 0x000fe200078e00ff */
[----:B------:R-:W-:-:S03]  /*1630*/  ISETP.GT.U32.AND P5, PT, R3, R40, PT ;  /* 0x000000280300720c */ /* 0x000fc60003fa4070 */
[----:B------:R-:W-:Y:S02]  /*1640*/  @!P6 IMAD.IADD R42, R42, 0x1, -R3 ;  /* 0x000000012a2ae824 */ /* 0x000fe400078e0a03 */
[C---:B------:R-:W-:Y:S02]  /*1650*/  IMAD R46, R3.reuse, R7, R46 ;  /* 0x00000007032e7224 */ /* 0x040fe400078e022e */
[----:B------:R-:W-:Y:S01]  /*1660*/  IMAD.MOV R9, RZ, RZ, -R9 ;  /* 0x000000ffff097224 */ /* 0x000fe200078e0a09 */
[----:B------:R-:W-:Y:S01]  /*1670*/  ISETP.GT.U32.AND P6, PT, R3, R42, PT ;  /* 0x0000002a0300720c */ /* 0x000fe20003fc4070 */
[----:B------:R-:W-:-:S04]  /*1680*/  IMAD.HI.U32 R7, R8, R50, RZ ;  /* 0x0000003208077227 */ /* 0x000fc800078e00ff */
[----:B------:R-:W-:Y:S02]  /*1690*/  IMAD.MOV.U32 R36, RZ, RZ, R10 ;  /* 0x000000ffff247224 */ /* 0x000fe400078e000a */
[C---:B------:R-:W-:Y:S02]  /*16a0*/  IMAD R48, R3.reuse, R9, R48 ;  /* 0x0000000903307224 */ /* 0x040fe400078e0230 */
[----:B------:R-:W-:Y:S01]  /*16b0*/  @!P5 IMAD.IADD R40, R40, 0x1, -R3 ;  /* 0x000000012828d824 */ /* 0x000fe200078e0a03 */
[C---:B------:R-:W-:Y:S01]  /*16c0*/  ISETP.GT.U32.AND P5, PT, R3.reuse, R46, PT ;  /* 0x0000002e0300720c */ /* 0x040fe20003fa4070 */
[----:B------:R-:W-:Y:S02]  /*16d0*/  IMAD.MOV R10, RZ, RZ, -R7 ;  /* 0x000000ffff0a7224 */ /* 0x000fe400078e0a07 */
[----:B------:R-:W-:Y:S01]  /*16e0*/  @!P3 IMAD.MOV R40, RZ, RZ, -R40 ;  /* 0x000000ffff28b224 */ /* 0x000fe200078e0a28 */
[C---:B------:R-:W-:Y:S01]  /*16f0*/  ISETP.GT.U32.AND P3, PT, R3.reuse, R48, PT ;  /* 0x000000300300720c */ /* 0x040fe20003f64070 */
[----:B------:R-:W-:-:S02]  /*1700*/  IMAD R50, R3, R10, R50 ;  /* 0x0000000a03327224 */ /* 0x000fc400078e0232 */
[----:B------:R-:W-:Y:S02]  /*1710*/  @!P6 IMAD.IADD R42, R42, 0x1, -R3 ;  /* 0x000000012a2ae824 */ /* 0x000fe400078e0a03 */
[----:B------:R-:W-:Y:S01]  /*1720*/  @!P0 IMAD.MOV R36, RZ, RZ, -R36 ;  /* 0x000000ffff248224 */ /* 0x000fe200078e0a24 */
[----:B------:R-:W-:Y:S01]  /*1730*/  ISETP.GT.U32.AND P6, PT, R3, R50, PT ;  /* 0x000000320300720c */ /* 0x000fe20003fc4070 */
[----:B------:R-:W-:Y:S01]  /*1740*/  IMAD.HI.U32 R7, R8, R54, RZ ;  /* 0x0000003608077227 */ /* 0x000fe200078e00ff */
[----:B------:R-:W-:Y:S02]  /*1750*/  ISETP.GE.AND P0, PT, R11, RZ, PT ;  /* 0x000000ff0b00720c */ /* 0x000fe40003f06270 */
[----:B------:R-:W-:Y:S01]  /*1760*/  LOP3.LUT R11, R27, 0x12, RZ, 0xfc, !PT ;  /* 0x000000121b0b7812 */ /* 0x000fe200078efcff */
[----:B------:R-:W-:Y:S02]  /*1770*/  IMAD.MOV R7, RZ, RZ, -R7 ;  /* 0x000000ffff077224 */ /* 0x000fe400078e0a07 */
[----:B------:R-:W-:Y:S01]  /*1780*/  @!P3 IMAD.IADD R48, R48, 0x1, -R3 ;  /* 0x000000013030b824 */ /* 0x000fe200078e0a03 */
[----:B------:R-:W-:Y:S01]  /*1790*/  IABS R56, R11 ;  /* 0x0000000b00387213 */ /* 0x000fe20000000000 */
[----:B------:R-:W-:-:S02]  /*17a0*/  IMAD R54, R3, R7, R54 ;  /* 0x0000000703367224 */ /* 0x000fc400078e0236 */
[--C-:B------:R-:W-:Y:S01]  /*17b0*/  @!P5 IMAD.IADD R46, R46, 0x1, -R3.reuse ;  /* 0x000000012e2ed824 */ /* 0x100fe200078e0a03 */
[C---:B------:R-:W-:Y:S01]  /*17c0*/  ISETP.GT.U32.AND P3, PT, R3.reuse, R48, PT ;  /* 0x000000300300720c */ /* 0x040fe20003f64070 */
[----:B------:R-:W-:Y:S02]  /*17d0*/  @!P6 IMAD.IADD R50, R50, 0x1, -R3 ;  /* 0x000000013232e824 */ /* 0x000fe400078e0a03 */
[C---:B------:R-:W-:Y:S01]  /*17e0*/  IMAD.HI.U32 R7, R8.reuse, R56, RZ ;  /* 0x0000003808077227 */ /* 0x040fe200078e00ff */
[C---:B------:R-:W-:Y:S02]  /*17f0*/  ISETP.GT.U32.AND P5, PT, R3.reuse, R46, PT ;  /* 0x0000002e0300720c */ /* 0x040fe40003fa4070 */
[----:B------:R-:W-:Y:S01]  /*1800*/  ISETP.GT.U32.AND P6, PT, R3, R50, PT ;  /* 0x000000320300720c */ /* 0x000fe20003fc4070 */
[----:B------:R-:W-:Y:S02]  /*1810*/  IMAD.MOV R7, RZ, RZ, -R7 ;  /* 0x000000ffff077224 */ /* 0x000fe400078e0a07 */
[----:B------:R-:W-:-:S04]  /*1820*/  IMAD.HI.U32 R9, R8, R52, RZ ;  /* 0x0000003408097227 */ /* 0x000fc800078e00ff */
[C---:B------:R-:W-:Y:S02]  /*1830*/  IMAD R56, R3.reuse, R7, R56 ;  /* 0x0000000703387224 */ /* 0x040fe400078e0238 */
[----:B------:R-:W-:Y:S01]  /*1840*/  @!P3 IMAD.IADD R48, R48, 0x1, -R3 ;  /* 0x000000013030b824 */ /* 0x000fe200078e0a03 */
[C---:B------:R-:W-:Y:S01]  /*1850*/  ISETP.GT.U32.AND P3, PT, R3.reuse, R54, PT ;  /* 0x000000360300720c */ /* 0x040fe20003f64070 */
[----:B------:R-:W-:Y:S02]  /*1860*/  IMAD.MOV R9, RZ, RZ, -R9 ;  /* 0x000000ffff097224 */ /* 0x000fe400078e0a09 */
[----:B------:R-:W-:Y:S01]  /*1870*/  @!P6 IMAD.IADD R50, R50, 0x1, -R3 ;  /* 0x000000013232e824 */ /* 0x000fe200078e0a03 */
[C---:B------:R-:W-:Y:S01]  /*1880*/  ISETP.GT.U32.AND P6, PT, R3.reuse, R56, PT ;  /* 0x000000380300720c */ /* 0x040fe20003fc4070 */
[----:B------:R-:W-:Y:S02]  /*1890*/  IMAD R52, R3, R9, R52 ;  /* 0x0000000903347224 */ /* 0x000fe400078e0234 */
[----:B------:R-:W-:-:S04]  /*18a0*/  IMAD.HI.U32 R9, R8, R62, RZ ;  /* 0x0000003e08097227 */ /* 0x000fc800078e00ff */
[----:B------:R-:W-:Y:S02]  /*18b0*/  IMAD.MOV R9, RZ, RZ, -R9 ;  /* 0x000000ffff097224 */ /* 0x000fe400078e0a09 */
[--C-:B------:R-:W-:Y:S02]  /*18c0*/  @!P3 IMAD.IADD R54, R54, 0x1, -R3.reuse ;  /* 0x000000013636b824 */ /* 0x100fe400078e0a03 */
[--C-:B------:R-:W-:Y:S01]  /*18d0*/  @!P5 IMAD.IADD R46, R46, 0x1, -R3.reuse ;  /* 0x000000012e2ed824 */ /* 0x100fe200078e0a03 */
[C---:B------:R-:W-:Y:S01]  /*18e0*/  ISETP.GT.U32.AND P5, PT, R3.reuse, R52, PT ;  /* 0x000000340300720c */ /* 0x040fe20003fa4070 */
[----:B------:R-:W-:Y:S01]  /*18f0*/  @!P6 IMAD.IADD R56, R56, 0x1, -R3 ;  /* 0x000000013838e824 */ /* 0x000fe200078e0a03 */
[----:B------:R-:W-:Y:S01]  /*1900*/  ISETP.GT.U32.AND P6, PT, R3, R54, PT ;  /* 0x000000360300720c */ /* 0x000fe20003fc4070 */
[----:B------:R-:W-:-:S04]  /*1910*/  IMAD.HI.U32 R7, R8, R58, RZ ;  /* 0x0000003a08077227 */ /* 0x000fc800078e00ff */
[----:B------:R-:W-:Y:S02]  /*1920*/  IMAD R62, R3, R9, R62 ;  /* 0x00000009033e7224 */ /* 0x000fe400078e023e */
[----:B------:R-:W-:-:S04]  /*1930*/  IMAD.HI.U32 R10, R8, R64, RZ ;  /* 0x00000040080a7227 */ /* 0x000fc800078e00ff */
[----:B------:R-:W-:Y:S02]  /*1940*/  IMAD.MOV R7, RZ, RZ, -R7 ;  /* 0x000000ffff077224 */ /* 0x000fe400078e0a07 */
[----:B------:R-:W-:Y:S01]  /*1950*/  @!P6 IMAD.IADD R54, R54, 0x1, -R3 ;  /* 0x000000013636e824 */ /* 0x000fe200078e0a03 */
[C---:B------:R-:W-:Y:S01]  /*1960*/  ISETP.GT.U32.AND P6, PT, R3.reuse, R62, PT ;  /* 0x0000003e0300720c */ /* 0x040fe20003fc4070 */
[----:B------:R-:W-:Y:S02]  /*1970*/  IMAD.MOV R10, RZ, RZ, -R10 ;  /* 0x000000ffff0a7224 */ /* 0x000fe400078e0a0a */
[C---:B------:R-:W-:Y:S02]  /*1980*/  IMAD R58, R3.reuse, R7, R58 ;  /* 0x00000007033a7224 */ /* 0x040fe400078e023a */
[----:B------:R-:W-:Y:S01]  /*1990*/  @!P4 IMAD.MOV R42, RZ, RZ, -R42 ;  /* 0x000000ffff2ac224 */ /* 0x000fe200078e0a2a */
[----:B------:R-:W-:Y:S01]  /*19a0*/  ISETP.GT.U32.AND P4, PT, R3, R56, PT ;  /* 0x000000380300720c */ /* 0x000fe20003f84070 */
[----:B------:R-:W-:-:S04]  /*19b0*/  IMAD.HI.U32 R7, R8, R66, RZ ;  /* 0x0000004208077227 */ /* 0x000fc800078e00ff */
[----:B------:R-:W-:Y:S02]  /*19c0*/  IMAD R64, R3, R10, R64 ;  /* 0x0000000a03407224 */ /* 0x000fe400078e0240 */
[----:B------:R-:W-:Y:S02]  /*19d0*/  IMAD.MOV R10, RZ, RZ, -R7 ;  /* 0x000000ffff0a7224 */ /* 0x000fe400078e0a07 */
[--C-:B------:R-:W-:Y:S01]  /*19e0*/  @!P5 IMAD.IADD R52, R52, 0x1, -R3.reuse ;  /* 0x000000013434d824 */ /* 0x100fe200078e0a03 */
[----:B------:R-:W-:Y:S01]  /*19f0*/  ISETP.GE.AND P5, PT, R15, RZ, PT ;  /* 0x000000ff0f00720c */ /* 0x000fe20003fa6270 */
[C---:B------:R-:W-:Y:S02]  /*1a00*/  IMAD R66, R3.reuse, R10, R66 ;  /* 0x0000000a03427224 */ /* 0x040fe400078e0242 */
[--C-:B------:R-:W-:Y:S01]  /*1a10*/  @!P6 IMAD.IADD R62, R62, 0x1, -R3.reuse ;  /* 0x000000013e3ee824 */ /* 0x100fe200078e0a03 */
[C---:B------:R-:W-:Y:S01]  /*1a20*/  ISETP.GT.U32.AND P3, PT, R3.reuse, R52, PT ;  /* 0x000000340300720c */ /* 0x040fe20003f64070 */
[----:B------:R-:W-:Y:S01]  /*1a30*/  @!P4 IMAD.IADD R56, R56, 0x1, -R3 ;  /* 0x000000013838c824 */ /* 0x000fe200078e0a03 */
[C---:B------:R-:W-:Y:S01]  /*1a40*/  ISETP.GT.U32.AND P6, PT, R3.reuse, R66, PT ;  /* 0x000000420300720c */ /* 0x040fe20003fc4070 */
[----:B------:R-:W-:Y:S01]  /*1a50*/  IMAD.HI.U32 R7, R8, R68, RZ ;  /* 0x0000004408077227 */ /* 0x000fe200078e00ff */
[----:B------:R-:W-:-:S03]  /*1a60*/  ISETP.GT.U32.AND P4, PT, R3, R64, PT ;  /* 0x000000400300720c */ /* 0x000fc60003f84070 */
[----:B------:R-:W-:Y:S02]  /*1a70*/  IMAD.MOV R7, RZ, RZ, -R7 ;  /* 0x000000ffff077224 */ /* 0x000fe400078e0a07 */
[----:B------:R-:W-:-:S04]  /*1a80*/  IMAD.HI.U32 R9, R8, R70, RZ ;  /* 0x0000004608097227 */ /* 0x000fc800078e00ff */
[C---:B------:R-:W-:Y:S02]  /*1a90*/  IMAD R68, R3.reuse, R7, R68 ;  /* 0x0000000703447224 */ /* 0x040fe400078e0244 */
[--C-:B------:R-:W-:Y:S01]  /*1aa0*/  @!P3 IMAD.IADD R52, R52, 0x1, -R3.reuse ;  /* 0x000000013434b824 */ /* 0x100fe200078e0a03 */
[C---:B------:R-:W-:Y:S01]  /*1ab0*/  ISETP.GT.U32.AND P3, PT, R3.reuse, R58, PT ;  /* 0x0000003a0300720c */ /* 0x040fe20003f64070 */
[--C-:B------:R-:W-:Y:S01]  /*1ac0*/  @!P6 IMAD.IADD R66, R66, 0x1, -R3.reuse ;  /* 0x000000014242e824 */ /* 0x100fe200078e0a03 */
[----:B------:R-:W-:Y:S01]  /*1ad0*/  ISETP.GT.U32.AND P6, PT, R3, R68, PT ;  /* 0x000000440300720c */ /* 0x000fe20003fc4070 */
[----:B------:R-:W-:Y:S01]  /*1ae0*/  @!P4 IMAD.IADD R64, R64, 0x1, -R3 ;  /* 0x000000014040c824 */ /* 0x000fe200078e0a03 */
[----:B------:R-:W-:Y:S01]  /*1af0*/  ISETP.GE.AND P4, PT, R11, RZ, PT ;  /* 0x000000ff0b00720c */ /* 0x000fe20003f86270 */
[----:B------:R-:W-:Y:S01]  /*1b00*/  IMAD.MOV R9, RZ, RZ, -R9 ;  /* 0x000000ffff097224 */ /* 0x000fe200078e0a09 */
[----:B------:R-:W-:Y:S01]  /*1b10*/  LEA.HI R11, R0, R5, RZ, 0x1a ;  /* 0x00000005000b7211 */ /* 0x000fe200078fd0ff */
[----:B------:R-:W-:-:S04]  /*1b20*/  IMAD.HI.U32 R10, R8, R72, RZ ;  /* 0x00000048080a7227 */ /* 0x000fc800078e00ff */
[C---:B------:R-:W-:Y:S02]  /*1b30*/  VIADD R29, R11.reuse, 0x3e ;  /* 0x0000003e0b1d7836 */ /* 0x040fe40000000000 */
[----:B------:R-:W-:Y:S02]  /*1b40*/  VIADD R33, R11, 0x1e ;  /* 0x0000001e0b217836 */ /* 0x000fe40000000000 */
[----:B------:R-:W-:Y:S02]  /*1b50*/  IMAD R70, R3, R9, R70 ;  /* 0x0000000903467224 */ /* 0x000fe400078e0246 */
[--C-:B------:R-:W-:Y:S01]  /*1b60*/  @!P3 IMAD.IADD R58, R58, 0x1, -R3.reuse ;  /* 0x000000013a3ab824 */ /* 0x100fe200078e0a03 */
[----:B------:R-:W-:Y:S01]  /*1b70*/  ISETP.GE.AND P3, PT, R17, RZ, PT ;  /* 0x000000ff1100720c */ /* 0x000fe20003f66270 */
[C---:B------:R-:W-:Y:S01]  /*1b80*/  VIADD R31, R11.reuse, 0x2e ;  /* 0x0000002e0b1f7836 */ /* 0x040fe20000000000 */
[----:B------:R-:W-:Y:S01]  /*1b90*/  IABS R17, R29 ;  /* 0x0000001d00117213 */ /* 0x000fe20000000000 */
[----:B------:R-:W-:Y:S01]  /*1ba0*/  IMAD.MOV R10, RZ, RZ, -R10 ;  /* 0x000000ffff0a7224 */ /* 0x000fe200078e0a0a */
[----:B------:R-:W-:Y:S01]  /*1bb0*/  IABS R21, R33 ;  /* 0x0000002100157213 */ /* 0x000fe20000000000 */
[----:B------:R-:W-:Y:S01]  /*1bc0*/  VIADD R11, R11, 0xe ;  /* 0x0000000e0b0b7836 */ /* 0x000fe20000000000 */
[----:B------:R-:W-:Y:S01]  /*1bd0*/  IABS R19, R31 ;  /* 0x0000001f00137213 */ /* 0x000fe20000000000 */
[----:B------:R-:W-:Y:S01]  /*1be0*/  @!P6 IMAD.IADD R68, R68, 0x1, -R3 ;  /* 0x000000014444e824 */ /* 0x000fe200078e0a03 */
[C---:B------:R-:W-:Y:S01]  /*1bf0*/  ISETP.GT.U32.AND P6, PT, R3.reuse, R70, PT ;  /* 0x000000460300720c */ /* 0x040fe20003fc4070 */
[----:B------:R-:W-:Y:S01]  /*1c00*/  IMAD R72, R3, R10, R72 ;  /* 0x0000000a03487224 */ /* 0x000fe200078e0248 */
[----:B------:R-:W-:Y:S01]  /*1c10*/  IABS R23, R11 ;  /* 0x0000000b00177213 */ /* 0x000fe20000000000 */
[----:B------:R-:W-:-:S04]  /*1c20*/  IMAD.HI.U32 R7, R8, R17, RZ ;  /* 0x0000001108077227 */ /* 0x000fc800078e00ff */
[----:B------:R-:W-:-:S04]  /*1c30*/  IMAD.HI.U32 R10, R8, R21, RZ ;  /* 0x00000015080a7227 */ /* 0x000fc800078e00ff */
[----:B------:R-:W-:Y:S01]  /*1c40*/  @!P2 IMAD.MOV R46, RZ, RZ, -R46 ;  /* 0x000000ffff2ea224 */ /* 0x000fe200078e0a2e */
[C---:B------:R-:W-:Y:S01]  /*1c50*/  ISETP.GT.U32.AND P2, PT, R3.reuse, R58, PT ;  /* 0x0000003a0300720c */ /* 0x040fe20003f44070 */
[----:B------:R-:W-:Y:S02]  /*1c60*/  IMAD.MOV R44, RZ, RZ, -R7 ;  /* 0x000000ffff2c7224 */ /* 0x000fe400078e0a07 */
[----:B------:R-:W-:Y:S01]  /*1c70*/  @!P1 IMAD.MOV R48, RZ, RZ, -R48 ;  /* 0x000000ffff309224 */ /* 0x000fe200078e0a30 */
[C---:B------:R-:W-:Y:S01]  /*1c80*/  ISETP.GT.U32.AND P1, PT, R3.reuse, R62, PT ;  /* 0x0000003e0300720c */ /* 0x040fe20003f24070 */
[----:B------:R-:W-:Y:S01]  /*1c90*/  @!P0 IMAD.MOV R50, RZ, RZ, -R50 ;  /* 0x000000ffff328224 */ /* 0x000fe200078e0a32 */
[C---:B------:R-:W-:Y:S01]  /*1ca0*/  ISETP.GT.U32.AND P0, PT, R3.reuse, R64, PT ;  /* 0x000000400300720c */ /* 0x040fe20003f04070 */
[----:B------:R-:W-:Y:S01]  /*1cb0*/  @!P5 IMAD.MOV R52, RZ, RZ, -R52 ;  /* 0x000000ffff34d224 */ /* 0x000fe200078e0a34 */
[----:B------:R-:W-:Y:S01]  /*1cc0*/  ISETP.GT.U32.AND P5, PT, R3, R66, PT ;  /* 0x000000420300720c */ /* 0x000fe20003fa4070 */
[----:B------:R-:W-:-:S04]  /*1cd0*/  IMAD.HI.U32 R9, R8, R19, RZ ;  /* 0x0000001308097227 */ /* 0x000fc800078e00ff */
[----:B------:R-:W-:Y:S02]  /*1ce0*/  IMAD.MOV R74, RZ, RZ, -R10 ;  /* 0x000000ffff4a7224 */ /* 0x000fe400078e0a0a */
[----:B------:R-:W-:-:S04]  /*1cf0*/  IMAD.HI.U32 R15, R8, R23, RZ ;  /* 0x00000017080f7227 */ /* 0x000fc800078e00ff */
[----:B------:R-:W-:-:S04]  /*1d00*/  IMAD.HI.U32 R7, R8, R25, RZ ;  /* 0x0000001908077227 */ /* 0x000fc800078e00ff */
[C---:B------:R-:W-:Y:S02]  /*1d10*/  IMAD R10, R3.reuse, R44, R17 ;  /* 0x0000002c030a7224 */ /* 0x040fe400078e0211 */
[----:B------:R-:W-:Y:S02]  /*1d20*/  IMAD.MOV R60, RZ, RZ, -R9 ;  /* 0x000000ffff3c7224 */ /* 0x000fe400078e0a09 */
[----:B------:R-:W-:Y:S02]  /*1d30*/  IMAD R44, R3, R74, R21 ;  /* 0x0000004a032c7224 */ /* 0x000fe400078e0215 */
[----:B------:R-:W-:Y:S02]  /*1d40*/  IMAD.MOV R76, RZ, RZ, -R15 ;  /* 0x000000ffff4c7224 */ /* 0x000fe400078e0a0f */
[----:B------:R-:W-:Y:S01]  /*1d50*/  IMAD.MOV R74, RZ, RZ, -R7 ;  /* 0x000000ffff4a7224 */ /* 0x000fe200078e0a07 */
[----:B------:R-:W-:Y:S01]  /*1d60*/  SHF.R.S32.HI R7, RZ, 0x1f, R20 ;  /* 0x0000001fff077819 */ /* 0x000fe20000011414 */
[----:B------:R-:W-:-:S02]  /*1d70*/  @!P6 IMAD.IADD R70, R70, 0x1, -R3 ;  /* 0x000000014646e824 */ /* 0x000fc400078e0a03 */
[----:B------:R-:W-:Y:S01]  /*1d80*/  IMAD R8, R3, R60, R19 ;  /* 0x0000003c03087224 */ /* 0x000fe200078e0213 */
[----:B------:R-:W-:Y:S01]  /*1d90*/  LEA.HI R20, R7, R20, RZ, 0x6 ;  /* 0x0000001407147211 */ /* 0x000fe200078f30ff */
[C---:B------:R-:W-:Y:S01]  /*1da0*/  IMAD R60, R3.reuse, R76, R23 ;  /* 0x0000004c033c7224 */ /* 0x040fe200078e0217 */
[C---:B------:R-:W-:Y:S01]  /*1db0*/  ISETP.GT.U32.AND P6, PT, R3.reuse, R70, PT ;  /* 0x000000460300720c */ /* 0x040fe20003fc4070 */
[----:B------:R-:W-:Y:S01]  /*1dc0*/  @!P3 IMAD.MOV R54, RZ, RZ, -R54 ;  /* 0x000000ffff36b224 */ /* 0x000fe200078e0a36 */
[C---:B------:R-:W-:Y:S01]  /*1dd0*/  ISETP.GT.U32.AND P3, PT, R3.reuse, R68, PT ;  /* 0x000000440300720c */ /* 0x040fe20003f64070 */
[C---:B------:R-:W-:Y:S01]  /*1de0*/  IMAD R74, R3.reuse, R74, R25 ;  /* 0x0000004a034a7224 */ /* 0x040fe200078e0219 */
[----:B------:R-:W-:Y:S01]  /*1df0*/  CS2R R76, SRZ ;  /* 0x00000000004c7805 */ /* 0x000fe2000001ff00 */
[----:B------:R-:W-:Y:S01]  /*1e00*/  @!P4 IMAD.MOV R56, RZ, RZ, -R56 ;  /* 0x000000ffff38c224 */ /* 0x000fe200078e0a38 */
[C---:B------:R-:W-:Y:S01]  /*1e10*/  ISETP.GT.U32.AND P4, PT, R3.reuse, R10, PT ;  /* 0x0000000a0300720c */ /* 0x040fe20003f84070 */
[--C-:B------:R-:W-:Y:S01]  /*1e20*/  @!P2 IMAD.IADD R58, R58, 0x1, -R3.reuse ;  /* 0x000000013a3aa824 */ /* 0x100fe200078e0a03 */
[C---:B------:R-:W-:Y:S01]  /*1e30*/  ISETP.GT.U32.AND P2, PT, R3.reuse, R8, PT ;  /* 0x000000080300720c */ /* 0x040fe20003f44070 */
[--C-:B------:R-:W-:Y:S01]  /*1e40*/  @!P1 IMAD.IADD R62, R62, 0x1, -R3.reuse ;  /* 0x000000013e3e9824 */ /* 0x100fe200078e0a03 */
[C---:B------:R-:W-:Y:S01]  /*1e50*/  ISETP.GT.U32.AND P1, PT, R3.reuse, R44, PT ;  /* 0x0000002c0300720c */ /* 0x040fe20003f24070 */
[--C-:B------:R-:W-:Y:S01]  /*1e60*/  @!P0 IMAD.IADD R64, R64, 0x1, -R3.reuse ;  /* 0x0000000140408824 */ /* 0x100fe200078e0a03 */
[C---:B------:R-:W-:Y:S01]  /*1e70*/  ISETP.GT.U32.AND P0, PT, R3.reuse, R60, PT ;  /* 0x0000003c0300720c */ /* 0x040fe20003f04070 */
[--C-:B------:R-:W-:Y:S01]  /*1e80*/  @!P5 IMAD.IADD R66, R66, 0x1, -R3.reuse ;  /* 0x000000014242d824 */ /* 0x100fe200078e0a03 */
[----:B------:R-:W-:Y:S01]  /*1e90*/  ISETP.GT.U32.AND P5, PT, R3, R74, PT ;  /* 0x0000004a0300720c */ /* 0x000fe20003fa4070 */
[--C-:B------:R-:W-:Y:S01]  /*1ea0*/  @!P3 IMAD.IADD R68, R68, 0x1, -R3.reuse ;  /* 0x000000014444b824 */ /* 0x100fe200078e0a03 */
[----:B------:R-:W-:Y:S01]  /*1eb0*/  ISETP.GE.AND P3, PT, R35, RZ, PT ;  /* 0x000000ff2300720c */ /* 0x000fe20003f66270 */
[--C-:B------:R-:W-:Y:S01]  /*1ec0*/  @!P6 IMAD.IADD R70, R70, 0x1, -R3.reuse ;  /* 0x000000014646e824 */ /* 0x100fe200078e0a03 */
[----:B------:R-:W-:Y:S01]  /*1ed0*/  ISETP.GT.U32.AND P6, PT, R3, R72, PT ;  /* 0x000000480300720c */ /* 0x000fe20003fc4070 */
[--C-:B------:R-:W-:Y:S01]  /*1ee0*/  @!P4 IMAD.IADD R10, R10, 0x1, -R3.reuse ;  /* 0x000000010a0ac824 */ /* 0x100fe200078e0a03 */
[----:B------:R-:W-:Y:S01]  /*1ef0*/  ISETP.GE.AND P4, PT, R37, RZ, PT ;  /* 0x000000ff2500720c */ /* 0x000fe20003f86270 */
        /* <DEDUP_REMOVED lines=8> */
[----:B------:R-:W-:Y:S01]  /*1f80*/  @!P3 IMAD.MOV R58, RZ, RZ, -R58 ;  /* 0x000000ffff3ab224 */ /* 0x000fe200078e0a3a */
[C---:B------:R-:W-:Y:S01]  /*1f90*/  ISETP.GT.U32.AND P3, PT, R3.reuse, R10, PT ;  /* 0x0000000a0300720c */ /* 0x040fe20003f64070 */
[--C-:B------:R-:W-:Y:S01]  /*1fa0*/  @!P6 IMAD.IADD R72, R72, 0x1, -R3.reuse ;  /* 0x000000014848e824 */ /* 0x100fe200078e0a03 */
[C---:B------:R-:W-:Y:S01]  /*1fb0*/  ISETP.GT.U32.AND P6, PT, R3.reuse, R74, PT ;  /* 0x0000004a0300720c */ /* 0x040fe20003fc4070 */
[----:B------:R-:W-:Y:S01]  /*1fc0*/  @!P4 IMAD.MOV R62, RZ, RZ, -R62 ;  /* 0x000000ffff3ec224 */ /* 0x000fe200078e0a3e */
[C---:B------:R-:W-:Y:S01]  /*1fd0*/  ISETP.GT.U32.AND P4, PT, R3.reuse, R8, PT ;  /* 0x000000080300720c */ /* 0x040fe20003f84070 */
[----:B------:R-:W-:Y:S01]  /*1fe0*/  @!P2 IMAD.MOV R64, RZ, RZ, -R64 ;  /* 0x000000ffff40a224 */ /* 0x000fe200078e0a40 */
[C---:B------:R-:W-:Y:S01]  /*1ff0*/  ISETP.GT.U32.AND P2, PT, R3.reuse, R44, PT ;  /* 0x0000002c0300720c */ /* 0x040fe20003f44070 */
[----:B------:R-:W-:Y:S01]  /*2000*/  @!P1 IMAD.MOV R66, RZ, RZ, -R66 ;  /* 0x000000ffff429224 */ /* 0x000fe200078e0a42 */
[C---:B------:R-:W-:Y:S01]  /*2010*/  ISETP.GT.U32.AND P1, PT, R3.reuse, R60, PT ;  /* 0x0000003c0300720c */ /* 0x040fe20003f24070 */
[----:B------:R-:W-:Y:S01]  /*2020*/  @!P0 IMAD.MOV R68, RZ, RZ, -R68 ;  /* 0x000000ffff448224 */ /* 0x000fe200078e0a44 */
[----:B------:R-:W-:Y:S01]  /*2030*/  ISETP.GT.U32.AND P0, PT, R3, R72, PT ;  /* 0x000000480300720c */ /* 0x000fe20003f04070 */
        /* <DEDUP_REMOVED lines=13> */
[----:B------:R-:W-:Y:S01]  /*2110*/  ISETP.NE.AND P0, PT, R13, RZ, PT ;  /* 0x000000ff0d00720c */ /* 0x000fe20003f05270 */
[----:B------:R-:W-:Y:S01]  /*2120*/  @!P5 IMAD.MOV R10, RZ, RZ, -R10 ;  /* 0x000000ffff0ad224 */ /* 0x000fe200078e0a0a */
[----:B------:R-:W-:Y:S01]  /*2130*/  LOP3.LUT R3, RZ, R13, RZ, 0x33, !PT ;  /* 0x0000000dff037212 */ /* 0x000fe200078e33ff */
[----:B------:R-:W-:Y:S01]  /*2140*/  @!P3 IMAD.MOV R8, RZ, RZ, -R8 ;  /* 0x000000ffff08b224 */ /* 0x000fe200078e0a08 */
[----:B------:R-:W0:Y:S01]  /*2150*/  LDC R13, c[0x0][0x238] ;  /* 0x00008e00ff0d7b82 */ /* 0x000e220000000800 */
[----:B------:R-:W-:Y:S01]  /*2160*/  @!P6 IMAD.MOV R72, RZ, RZ, -R72 ;  /* 0x000000ffff48e224 */ /* 0x000fe200078e0a48 */
[C---:B------:R-:W-:Y:S01]  /*2170*/  SEL R10, R3.reuse, R10, !P0 ;  /* 0x0000000a030a7207 */ /* 0x040fe20004000000 */
[----:B------:R-:W-:Y:S01]  /*2180*/  @!P4 IMAD.MOV R44, RZ, RZ, -R44 ;  /* 0x000000ffff2cc224 */ /* 0x000fe200078e0a2c */
[C---:B------:R-:W-:Y:S01]  /*2190*/  SEL R14, R3.reuse, R14, !P0 ;  /* 0x0000000e030e7207 */ /* 0x040fe20004000000 */
[----:B------:R-:W-:Y:S01]  /*21a0*/  @!P2 IMAD.MOV R60, RZ, RZ, -R60 ;  /* 0x000000ffff3ca224 */ /* 0x000fe200078e0a3c */
[C---:B------:R-:W-:Y:S01]  /*21b0*/  SEL R7, R3.reuse, R16, !P0 ;  /* 0x0000001003077207 */ /* 0x040fe20004000000 */
[----:B------:R-:W-:Y:S01]  /*21c0*/  IMAD R10, R10, UR4, RZ ;  /* 0x000000040a0a7c24 */ /* 0x000fe2000f8e02ff */
[C---:B------:R-:W-:Y:S01]  /*21d0*/  SEL R22, R3.reuse, R22, !P0 ;  /* 0x0000001603167207 */ /* 0x040fe20004000000 */
[----:B------:R-:W-:Y:S01]  /*21e0*/  @!P1 IMAD.MOV R74, RZ, RZ, -R74 ;  /* 0x000000ffff4a9224 */ /* 0x000fe200078e0a4a */
[C---:B------:R-:W-:Y:S01]  /*21f0*/  SEL R24, R3.reuse, R24, !P0 ;  /* 0x0000001803187207 */ /* 0x040fe20004000000 */
[----:B------:R-:W-:Y:S01]  /*2200*/  IMAD R14, R14, UR4, RZ ;  /* 0x000000040e0e7c24 */ /* 0x000fe2000f8e02ff */
[----:B------:R-:W-:Y:S01]  /*2210*/  SEL R26, R3, R26, !P0 ;  /* 0x0000001a031a7207 */ /* 0x000fe20004000000 */
[----:B------:R-:W-:Y:S01]  /*2220*/  IMAD R7, R7, UR4, RZ ;  /* 0x0000000407077c24 */ /* 0x000fe2000f8e02ff */
[C---:B------:R-:W-:Y:S01]  /*2230*/  SEL R28, R3.reuse, R28, !P0 ;  /* 0x0000001c031c7207 */ /* 0x040fe20004000000 */
        /* <DEDUP_REMOVED lines=13> */
[----:B------:R-:W-:Y:S01]  /*2310*/  IADD3 R16, P1, R6, UR6, RZ ;  /* 0x0000000606107c10 */ /* 0x000fe2000ff3e0ff */
[----:B------:R-:W-:Y:S01]  /*2320*/  IMAD R34, R34, UR4, RZ ;  /* 0x0000000422227c24 */ /* 0x000fe2000f8e02ff */
[----:B------:R-:W-:Y:S01]  /*2330*/  SHF.R.S32.HI R219, RZ, 0x1f, R10 ;  /* 0x0000001fffdb7819 */ /* 0x000fe2000001140a */
[----:B------:R-:W-:Y:S01]  /*2340*/  IMAD R36, R36, UR4, RZ ;  /* 0x0000000424247c24 */ /* 0x000fe2000f8e02ff */
[----:B------:R-:W-:Y:S01]  /*2350*/  IADD3 R11, P4, R10, UR8, RZ ;  /* 0x000000080a0b7c10 */ /* 0x000fe2000ff9e0ff */
[----:B------:R-:W-:Y:S01]  /*2360*/  IMAD R38, R38, UR4, RZ ;  /* 0x0000000426267c24 */ /* 0x000fe2000f8e02ff */
[C---:B------:R-:W-:Y:S01]  /*2370*/  SEL R12, R3.reuse, R12, !P0 ;  /* 0x0000000c030c7207 */ /* 0x040fe20004000000 */
[----:B------:R-:W-:Y:S01]  /*2380*/  ULDC UR6, c[0x0][0x23c] ;  /* 0x00008f0000067ab9 */ /* 0x000fe20000000800 */
[C---:B------:R-:W-:Y:S01]  /*2390*/  SEL R40, R3.reuse, R40, !P0 ;  /* 0x0000002803287207 */ /* 0x040fe20004000000 */
[----:B------:R-:W-:Y:S01]  /*23a0*/  USHF.L.U32 UR24, UR6, 0x6, URZ ;  /* 0x0000000606187899 */ /* 0x000fe2000800063f */
        /* <DEDUP_REMOVED lines=32> */
[----:B------:R-:W-:Y:S01]  /*25b0*/  SEL R3, R3, R74, !P0 ;  /* 0x0000004a03037207 */ /* 0x000fe20004000000 */
[----:B------:R-:W-:Y:S01]  /*25c0*/  IMAD R70, R70, UR4, RZ ;  /* 0x0000000446467c24 */ /* 0x000fe2000f8e02ff */
[----:B------:R-:W-:Y:S01]  /*25d0*/  LEA.HI.X.SX32 R203, R6, UR7, 0x1, P1 ;  /* 0x0000000706cb7c11 */ /* 0x000fe200088f0eff */
[----:B------:R-:W-:Y:S01]  /*25e0*/  IMAD.SHL.U32 R6, R0, 0x8, RZ ;  /* 0x0000000800067824 */ /* 0x000fe200078e00ff */
[----:B------:R-:W-:Y:S01]  /*25f0*/  IADD3.X R219, R219, UR9, RZ, P4, !PT ;  /* 0x00000009dbdb7c10 */ /* 0x000fe2000a7fe4ff */
[----:B------:R-:W-:Y:S01]  /*2600*/  IMAD R72, R72, UR4, RZ ;  /* 0x0000000448487c24 */ /* 0x000fe2000f8e02ff */
[----:B------:R-:W-:Y:S01]  /*2610*/  SHF.R.S32.HI R195, RZ, 0x1f, R14 ;  /* 0x0000001fffc37819 */ /* 0x000fe2000001140e */
[----:B------:R-:W-:Y:S01]  /*2620*/  IMAD R15, R3, UR4, RZ ;  /* 0x00000004030f7c24 */ /* 0x000fe2000f8e02ff */
[----:B------:R-:W-:Y:S01]  /*2630*/  IADD3 R207, P3, R14, UR8, RZ ;  /* 0x000000080ecf7c10 */ /* 0x000fe2000ff7e0ff */
[----:B------:R-:W-:Y:S01]  /*2640*/  UIADD3 UR4, UR12, 0x2000, URZ ;  /* 0x000020000c047890 */ /* 0x000fe2000fffe03f */
[----:B------:R-:W-:-:S02]  /*2650*/  SHF.R.S32.HI R191, RZ, 0x1f, R7 ;  /* 0x0000001fffbf7819 */ /* 0x000fc40000011407 */
[----:B------:R-:W-:Y:S02]  /*2660*/  CS2R R74, SRZ ;  /* 0x00000000004a7805 */ /* 0x000fe4000001ff00 */
[----:B------:R-:W-:Y:S01]  /*2670*/  IADD3 R209, P1, R7, UR8, RZ ;  /* 0x0000000807d17c10 */ /* 0x000fe2000ff3e0ff */
[----:B------:R-:W-:Y:S01]  /*2680*/  USHF.R.U32.HI UR4, URZ, 0x4, UR4 ;  /* 0x000000043f047899 */ /* 0x000fe20008011604 */
[----:B------:R-:W-:Y:S01]  /*2690*/  SHF.R.S32.HI R187, RZ, 0x1f, R22 ;  /* 0x0000001fffbb7819 */ /* 0x000fe20000011416 */
[----:B------:R-:W-:Y:S01]  /*26a0*/  UMOV UR7, 0x80000020 ;  /* 0x8000002000077882 */ /* 0x000fe20000000000 */
[----:B------:R-:W-:Y:S01]  /*26b0*/  IADD3 R211, P0, R22, UR8, RZ ;  /* 0x0000000816d37c10 */ /* 0x000fe2000ff1e0ff */
[----:B------:R-:W-:Y:S01]  /*26c0*/  USGXT.U32 UR4, UR4, 0xe ;  /* 0x0000000e0404789a */ /* 0x000fe20008000000 */
[----:B------:R-:W-:Y:S02]  /*26d0*/  SHF.R.S32.HI R183, RZ, 0x1f, R24 ;  /* 0x0000001fffb77819 */ /* 0x000fe40000011418 */
[----:B------:R-:W-:-:S02]  /*26e0*/  IADD3 R213, P2, R24, UR8, RZ ;  /* 0x0000000818d57c10 */ /* 0x000fc4000ff5e0ff */
[----:B------:R-:W-:Y:S02]  /*26f0*/  CS2R R24, SRZ ;  /* 0x0000000000187805 */ /* 0x000fe4000001ff00 */
[----:B------:R-:W-:Y:S01]  /*2700*/  SHF.R.S32.HI R179, RZ, 0x1f, R26 ;  /* 0x0000001fffb37819 */ /* 0x000fe2000001141a */
[----:B------:R-:W-:Y:S01]  /*2710*/  UIADD3.64 UR10, UR4, -UR10, URZ ;  /* 0x8000000a040a7297 */ /* 0x000fe2000fffe03f */
[----:B------:R-:W-:Y:S02]  /*2720*/  IADD3 R215, P5, R26, UR8, RZ ;  /* 0x000000081ad77c10 */ /* 0x000fe4000ffbe0ff */
[----:B------:R-:W-:Y:S02]  /*2730*/  CS2R R26, SRZ ;  /* 0x00000000001a7805 */ /* 0x000fe4000001ff00 */
[----:B------:R-:W-:Y:S02]  /*2740*/  SHF.R.S32.HI R175, RZ, 0x1f, R28 ;  /* 0x0000001fffaf7819 */ /* 0x000fe4000001141c */
[----:B------:R-:W-:-:S02]  /*2750*/  IADD3 R217, P4, R28, UR8, RZ ;  /* 0x000000081cd97c10 */ /* 0x000fc4000ff9e0ff */
[----:B------:R-:W-:Y:S02]  /*2760*/  CS2R R28, SRZ ;  /* 0x00000000001c7805 */ /* 0x000fe4000001ff00 */
[----:B------:R-:W-:Y:S02]  /*2770*/  IADD3.X R195, R195, UR9, RZ, P3, !PT ;  /* 0x00000009c3c37c10 */ /* 0x000fe40009ffe4ff */
[----:B------:R-:W-:Y:S02]  /*2780*/  IADD3.X R191, R191, UR9, RZ, P1, !PT ;  /* 0x00000009bfbf7c10 */ /* 0x000fe40008ffe4ff */
[----:B------:R-:W-:Y:S02]  /*2790*/  IADD3.X R187, R187, UR9, RZ, P0, !PT ;  /* 0x00000009bbbb7c10 */ /* 0x000fe400087fe4ff */
[----:B------:R-:W-:Y:S02]  /*27a0*/  IADD3.X R183, R183, UR9, RZ, P2, !PT ;  /* 0x00000009b7b77c10 */ /* 0x000fe400097fe4ff */
[----:B------:R-:W-:-:S02]  /*27b0*/  IADD3.X R179, R179, UR9, RZ, P5, !PT ;  /* 0x00000009b3b37c10 */ /* 0x000fc4000affe4ff */
[----:B------:R-:W-:Y:S02]  /*27c0*/  IADD3.X R175, R175, UR9, RZ, P4, !PT ;  /* 0x00000009afaf7c10 */ /* 0x000fe4000a7fe4ff */
[----:B------:R-:W-:Y:S02]  /*27d0*/  SHF.R.S32.HI R171, RZ, 0x1f, R8 ;  /* 0x0000001fffab7819 */ /* 0x000fe40000011408 */
[----:B------:R-:W-:Y:S02]  /*27e0*/  IADD3 R201, P3, R8, UR8, RZ ;  /* 0x0000000808c97c10 */ /* 0x000fe4000ff7e0ff */
[----:B------:R-:W-:Y:S02]  /*27f0*/  SHF.R.S32.HI R167, RZ, 0x1f, R30 ;  /* 0x0000001fffa77819 */ /* 0x000fe4000001141e */
[----:B------:R-:W-:Y:S02]  /*2800*/  IADD3 R197, P1, R30, UR8, RZ ;  /* 0x000000081ec57c10 */ /* 0x000fe4000ff3e0ff */
[----:B------:R-:W-:-:S02]  /*2810*/  CS2R R30, SRZ ;  /* 0x00000000001e7805 */ /* 0x000fc4000001ff00 */
[----:B------:R-:W-:Y:S02]  /*2820*/  SHF.R.S32.HI R163, RZ, 0x1f, R32 ;  /* 0x0000001fffa37819 */ /* 0x000fe40000011420 */
[----:B------:R-:W-:Y:S02]  /*2830*/  IADD3 R193, P0, R32, UR8, RZ ;  /* 0x0000000820c17c10 */ /* 0x000fe4000ff1e0ff */
[----:B------:R-:W-:Y:S02]  /*2840*/  CS2R R32, SRZ ;  /* 0x0000000000207805 */ /* 0x000fe4000001ff00 */
        /* <DEDUP_REMOVED lines=9> */
[----:B------:R-:W-:Y:S02]  /*28e0*/  IADD3.X R171, R171, UR9, RZ, P3, !PT ;  /* 0x00000009abab7c10 */ /* 0x000fe40009ffe4ff */
[----:B------:R-:W-:Y:S02]  /*28f0*/  IADD3.X R167, R167, UR9, RZ, P1, !PT ;  /* 0x00000009a7a77c10 */ /* 0x000fe40008ffe4ff */
[----:B------:R-:W-:Y:S02]  /*2900*/  IADD3.X R163, R163, UR9, RZ, P0, !PT ;  /* 0x00000009a3a37c10 */ /* 0x000fe400087fe4ff */
[----:B------:R-:W-:Y:S02]  /*2910*/  IADD3.X R159, R159, UR9, RZ, P2, !PT ;  /* 0x000000099f9f7c10 */ /* 0x000fe400097fe4ff */
[----:B------:R-:W-:Y:S02]  /*2920*/  IADD3.X R155, R155, UR9, RZ, P5, !PT ;  /* 0x000000099b9b7c10 */ /* 0x000fe4000affe4ff */
[----:B------:R-:W-:-:S02]  /*2930*/  IADD3.X R151, R151, UR9, RZ, P4, !PT ;  /* 0x0000000997977c10 */ /* 0x000fc4000a7fe4ff */
        /* <DEDUP_REMOVED lines=42> */
[----:B------:R-:W-:Y:S02]  /*2be0*/  LOP3.LUT R14, R0, 0x3f, RZ, 0xc0, !PT ;  /* 0x0000003f000e7812 */ /* 0x000fe400078ec0ff */
[----:B------:R-:W-:Y:S02]  /*2bf0*/  LOP3.LUT R7, R6, 0x30, RZ, 0xc0, !PT ;  /* 0x0000003006077812 */ /* 0x000fe400078ec0ff */
[----:B------:R-:W-:Y:S01]  /*2c00*/  IADD3.X R107, R107, UR9, RZ, P3, !PT ;  /* 0x000000096b6b7c10 */ /* 0x000fe20009ffe4ff */
[----:B------:R-:W-:Y:S01]  /*2c10*/  IMAD R14, R14, UR6, RZ ;  /* 0x000000060e0e7c24 */ /* 0x000fe2000f8e02ff */
[----:B------:R-:W-:Y:S01]  /*2c20*/  IADD3.X R103, R103, UR9, RZ, P1, !PT ;  /* 0x0000000967677c10 */ /* 0x000fe20008ffe4ff */
[----:B------:R-:W-:Y:S01]  /*2c30*/  UMOV UR6, UR4 ;  /* 0x0000000400067c82 */ /* 0x000fe20008000000 */
[----:B------:R-:W-:Y:S02]  /*2c40*/  IADD3.X R99, R99, UR9, RZ, P0, !PT ;  /* 0x0000000963637c10 */ /* 0x000fe400087fe4ff */
[----:B------:R-:W-:-:S02]  /*2c50*/  IADD3.X R95, R95, UR9, RZ, P2, !PT ;  /* 0x000000095f5f7c10 */ /* 0x000fc400097fe4ff */
[----:B------:R-:W-:Y:S02]  /*2c60*/  IADD3.X R91, R91, UR9, RZ, P5, !PT ;  /* 0x000000095b5b7c10 */ /* 0x000fe4000affe4ff */
[----:B------:R-:W-:Y:S02]  /*2c70*/  IADD3.X R89, R89, UR9, RZ, P4, !PT ;  /* 0x0000000959597c10 */ /* 0x000fe4000a7fe4ff */
[----:B------:R-:W-:Y:S02]  /*2c80*/  SHF.R.S32.HI R199, RZ, 0x1f, R12 ;  /* 0x0000001fffc77819 */ /* 0x000fe4000001140c */
[----:B------:R-:W-:Y:S01]  /*2c90*/  IADD3 R205, P6, R12, UR8, RZ ;  /* 0x000000080ccd7c10 */ /* 0x000fe2000ffde0ff */
[----:B------:R-:W-:Y:S01]  /*2ca0*/  IMAD R12, R2, 0x40, R7 ;  /* 0x00000040020c7824 */ /* 0x000fe200078e0207 */
[----:B------:R-:W-:Y:S02]  /*2cb0*/  SHF.R.S32.HI R3, RZ, 0x1f, R64 ;  /* 0x0000001fff037819 */ /* 0x000fe40000011440 */
[----:B------:R-:W-:-:S02]  /*2cc0*/  IADD3 R113, P3, R64, UR8, RZ ;  /* 0x0000000840717c10 */ /* 0x000fc4000ff7e0ff */
[----:B------:R-:W-:Y:S02]  /*2cd0*/  CS2R R64, SRZ ;  /* 0x0000000000407805 */ /* 0x000fe4000001ff00 */
[----:B------:R-:W-:Y:S02]  /*2ce0*/  SHF.R.S32.HI R23, RZ, 0x1f, R66 ;  /* 0x0000001fff177819 */ /* 0x000fe40000011442 */
[----:B------:R-:W-:Y:S02]  /*2cf0*/  IADD3 R109, P1, R66, UR8, RZ ;  /* 0x00000008426d7c10 */ /* 0x000fe4000ff3e0ff */
[----:B------:R-:W-:Y:S02]  /*2d00*/  CS2R R66, SRZ ;  /* 0x0000000000427805 */ /* 0x000fe4000001ff00 */
        /* <DEDUP_REMOVED lines=9> */
[----:B------:R-:W-:Y:S01]  /*2da0*/  IADD3 R93, P4, R15, UR8, RZ ;  /* 0x000000080f5d7c10 */ /* 0x000fe2000ff9e0ff */
[----:B------:R-:W-:Y:S01]  /*2db0*/  UIADD3 UR8, UP0, UR13, 0x2, URZ ;  /* 0x000000020d087890 */ /* 0x000fe2000ff1e03f */
[----:B------:R-:W-:Y:S02]  /*2dc0*/  IADD3.X R199, R199, UR9, RZ, P6, !PT ;  /* 0x00000009c7c77c10 */ /* 0x000fe4000b7fe4ff */
[----:B------:R-:W-:Y:S02]  /*2dd0*/  IADD3.X R3, R3, UR9, RZ, P3, !PT ;  /* 0x0000000903037c10 */ /* 0x000fe40009ffe4ff */
[----:B------:R-:W-:Y:S02]  /*2de0*/  IADD3.X R23, R23, UR9, RZ, P1, !PT ;  /* 0x0000000917177c10 */ /* 0x000fe40008ffe4ff */
[----:B------:R-:W-:-:S02]  /*2df0*/  IADD3.X R21, R21, UR9, RZ, P0, !PT ;  /* 0x0000000915157c10 */ /* 0x000fc400087fe4ff */
[----:B------:R-:W-:Y:S02]  /*2e00*/  IADD3.X R19, R19, UR9, RZ, P2, !PT ;  /* 0x0000000913137c10 */ /* 0x000fe400097fe4ff */
[----:B------:R-:W-:Y:S02]  /*2e10*/  IADD3.X R17, R17, UR9, RZ, P5, !PT ;  /* 0x0000000911117c10 */ /* 0x000fe4000affe4ff */
[----:B------:R-:W-:Y:S01]  /*2e20*/  LEA.HI.X.SX32 R15, R15, UR9, 0x1, P4 ;  /* 0x000000090f0f7c11 */ /* 0x000fe2000a0f0eff */
[----:B------:R-:W-:Y:S01]  /*2e30*/  UIADD3.X UR9, UR5, -0x7fffffe0, URZ, UP0, !UPT ;  /* 0x8000002005097890 */ /* 0x000fe200087fe43f */
[----:B------:R-:W-:Y:S02]  /*2e40*/  SHF.R.S32.HI R20, RZ, 0x6, R20 ;  /* 0x00000006ff147819 */ /* 0x000fe40000011414 */
[----:B------:R-:W-:Y:S01]  /*2e50*/  SHF.R.S32.HI R10, RZ, 0x1f, R14 ;  /* 0x0000001fff0a7819 */ /* 0x000fe2000001140e */
[----:B------:R-:W-:Y:S01]  /*2e60*/  UIADD3.64 UR16, UR8, 0xfe, URZ ;  /* 0x000000fe08107897 */ /* 0x000fe2000fffe03f */
[C---:B------:R-:W-:Y:S01]  /*2e70*/  LOP3.LUT R9, R12.reuse, 0x10, RZ, 0x3c, !PT ;  /* 0x000000100c097812 */ /* 0x040fe200078e3cff */
[----:B------:R-:W-:Y:S01]  /*2e80*/  UIADD3.64 UR20, UR8, 0x100, URZ ;  /* 0x0000010008147897 */ /* 0x000fe2000fffe03f */
[----:B------:R-:W-:-:S02]  /*2e90*/  LOP3.LUT R8, R12, 0x20, RZ, 0x3c, !PT ;  /* 0x000000200c087812 */ /* 0x000fc400078e3cff */
[----:B0-----:R-:W-:-:S09]  /*2ea0*/  LOP3.LUT R7, R12, 0x30, RZ, 0x3c, !PT ;  /* 0x000000300c077812 */ /* 0x001fd200078e3cff */
.L_x_2:
[----:B------:R-:W-:Y:S02]  /*2eb0*/  ISETP.GT.AND P2, PT, R18, RZ, PT ;  /* 0x000000ff1200720c */ /* 0x000fe40003f44270 */
[----:B------:R-:W-:Y:S01]  /*2ec0*/  PRMT R178, RZ, 0x7610, R178 ;  /* 0x00007610ffb27816 */ /* 0x000fe200000000b2 */
[C---:B------:R-:W-:Y:S01]  /*2ed0*/  IMAD.SHL.U32 R88, R13.reuse, 0x2, RZ ;  /* 0x000000020d587824 */ /* 0x040fe200078e00ff */
[----:B------:R-:W-:Y:S01]  /*2ee0*/  LOP3.LUT R133, R0, 0x3f, RZ, 0xc0, !PT ;  /* 0x0000003f00857812 */ /* 0x000fe200078ec0ff */
[----:B------:R-:W-:Y:S01]  /*2ef0*/  IMAD R22, R13, 0x3, RZ ;  /* 0x000000030d167824 */ /* 0x000fe200078e02ff */
[----:B------:R-:W-:Y:S02]  /*2f00*/  IADD3 R132, P3, R16, UR25, RZ ;  /* 0x0000001910847c10 */ /* 0x000fe4000ff7e0ff */
[C---:B------:R-:W-:Y:S02]  /*2f10*/  ISETP.GT.AND P1, PT, R18.reuse, 0x1, PT ;  /* 0x000000011200780c */ /* 0x040fe40003f24270 */
[----:B------:R-:W-:-:S02]  /*2f20*/  ISETP.GT.AND P5, PT, R18, 0x2, PT ;  /* 0x000000021200780c */ /* 0x000fc40003fa4270 */
[----:B------:R-:W-:Y:S01]  /*2f30*/  ISETP.GE.AND P0, PT, R133, R18, PT ;  /* 0x000000128500720c */ /* 0x000fe20003f06270 */
[----:B------:R-:W-:Y:S01]  /*2f40*/  @P2 IMAD.MOV.U32 R202, RZ, RZ, R16 ;  /* 0x000000ffffca2224 */ /* 0x000fe200078e0010 */
[----:B------:R-:W-:-:S04]  /*2f50*/  LEA.HI.X.SX32 R133, R13, R203, 0x1, P3 ;  /* 0x000000cb0d857211 */ /* 0x000fc800018f0eff */
[----:B------:R-:W2:Y:S01]  /*2f60*/  @P2 LDG.E.U8 R178, desc[UR14][R202.64] ;  /* 0x0000000ecab22981 */ /* 0x000ea2000c1e1100 */
[----:B------:R-:W-:Y:S02]  /*2f70*/  ISETP.GT.AND P2, PT, R18, 0x3, PT ;  /* 0x000000031200780c */ /* 0x000fe40003f44270 */
[-C--:B------:R-:W-:Y:S02]  /*2f80*/  IADD3 R134, P4, R88, R16.reuse, RZ ;  /* 0x0000001058867210 */ /* 0x080fe40007f9e0ff */
[----:B------:R-:W-:Y:S01]  /*2f90*/  IADD3 R136, P3, R22, R16, RZ ;  /* 0x0000001016887210 */ /* 0x000fe20007f7e0ff */
[----:B------:R-:W-:Y:S01]  /*2fa0*/  IMAD.SHL.U32 R90, R13, 0x4, RZ ;  /* 0x000000040d5a7824 */ /* 0x000fe200078e00ff */
[----:B------:R-:W-:Y:S02]  /*2fb0*/  PRMT R176, RZ, 0x7610, R176 ;  /* 0x00007610ffb07816 */ /* 0x000fe400000000b0 */
[----:B------:R-:W-:Y:S02]  /*2fc0*/  PRMT R140, RZ, 0x7610, R140 ;  /* 0x00007610ff8c7816 */ /* 0x000fe4000000008c */
[----:B------:R-:W-:-:S02]  /*2fd0*/  PRMT R141, RZ, 0x7610, R141 ;  /* 0x00007610ff8d7816 */ /* 0x000fc4000000008d */
[-C--:B------:R-:W-:Y:S01]  /*2fe0*/  LEA.HI.X.SX32 R135, R88, R203.reuse, 0x1, P4 ;  /* 0x000000cb58877211 */ /* 0x080fe200020f0eff */
[----:B------:R-:W3:Y:S01]  /*2ff0*/  @P1 LDG.E.U8 R176, desc[UR14][R132.64] ;  /* 0x0000000e84b01981 */ /* 0x000ee2000c1e1100 */
[----:B------:R-:W-:Y:S01]  /*3000*/  LEA.HI.X.SX32 R137, R22, R203, 0x1, P3 ;  /* 0x000000cb16897211 */ /* 0x000fe200018f0eff */
[C---:B------:R-:W-:Y:S01]  /*3010*/  IMAD R22, R13.reuse, 0x5, RZ ;  /* 0x000000050d167824 */ /* 0x040fe200078e02ff */
[----:B------:R-:W-:Y:S01]  /*3020*/  IADD3 R138, P3, R90, R16, RZ ;  /* 0x000000105a8a7210 */ /* 0x000fe20007f7e0ff */
[----:B------:R0:W4:Y:S01]  /*3030*/  @P5 LDG.E.U8 R140, desc[UR14][R134.64] ;  /* 0x0000000e868c5981 */ /* 0x000122000c1e1100 */
[----:B------:R-:W-:Y:S01]  /*3040*/  IMAD R88, R13, 0x6, RZ ;  /* 0x000000060d587824 */ /* 0x000fe200078e02ff */
[C---:B------:R-:W-:Y:S02]  /*3050*/  ISETP.GT.AND P1, PT, R18.reuse, 0x4, PT ;  /* 0x000000041200780c */ /* 0x040fe40003f24270 */
[----:B------:R-:W5:Y:S01]  /*3060*/  @P2 LDG.E.U8 R141, desc[UR14][R136.64] ;  /* 0x0000000e888d2981 */ /* 0x000f62000c1e1100 */
[----:B------:R-:W-:-:S02]  /*3070*/  ISETP.GT.AND P5, PT, R18, 0x5, PT ;  /* 0x000000051200780c */ /* 0x000fc40003fa4270 */
[----:B------:R-:W-:Y:S02]  /*3080*/  ISETP.GT.AND P2, PT, R18, 0x6, PT ;  /* 0x000000061200780c */ /* 0x000fe40003f44270 */
[----:B------:R-:W-:Y:S02]  /*3090*/  LEA.HI.X.SX32 R139, R90, R203, 0x1, P3 ;  /* 0x000000cb5a8b7211 */ /* 0x000fe400018f0eff */
[-C--:B------:R-:W-:Y:S02]  /*30a0*/  IADD3 R144, P4, R22, R16.reuse, RZ ;  /* 0x0000001016907210 */ /* 0x080fe40007f9e0ff */
[----:B------:R-:W-:Y:S01]  /*30b0*/  IADD3 R220, P3, R88, R16, RZ ;  /* 0x0000001058dc7210 */ /* 0x000fe20007f7e0ff */
[----:B------:R-:W-:Y:S01]  /*30c0*/  IMAD R90, R13, 0x7, RZ ;  /* 0x000000070d5a7824 */ /* 0x000fe200078e02ff */
[----:B------:R-:W-:Y:S02]  /*30d0*/  PRMT R146, RZ, 0x7610, R146 ;  /* 0x00007610ff927816 */ /* 0x000fe40000000092 */
[----:B------:R-:W-:-:S02]  /*30e0*/  PRMT R143, RZ, 0x7610, R143 ;  /* 0x00007610ff8f7816 */ /* 0x000fc4000000008f */
[----:B------:R-:W-:Y:S02]  /*30f0*/  PRMT R206, RZ, 0x7610, R206 ;  /* 0x00007610ffce7816 */ /* 0x000fe400000000ce */
[-C--:B------:R-:W-:Y:S01]  /*3100*/  LEA.HI.X.SX32 R145, R22, R203.reuse, 0x1, P4 ;  /* 0x000000cb16917211 */ /* 0x080fe200020f0eff */
[----:B------:R1:W2:Y:S01]  /*3110*/  @P1 LDG.E.U8 R146, desc[UR14][R138.64] ;  /* 0x0000000e8a921981 */ /* 0x0002a2000c1e1100 */
[----:B------:R-:W-:Y:S01]  /*3120*/  LEA.HI.X.SX32 R221, R88, R203, 0x1, P3 ;  /* 0x000000cb58dd7211 */ /* 0x000fe200018f0eff */
[C---:B------:R-:W-:Y:S01]  /*3130*/  IMAD.SHL.U32 R88, R13.reuse, 0x8, RZ ;  /* 0x000000080d587824 */ /* 0x040fe200078e00ff */
[----:B0-----:R-:W-:Y:S01]  /*3140*/  IADD3 R134, P3, R90, R16, RZ ;  /* 0x000000105a867210 */ /* 0x001fe20007f7e0ff */
[----:B------:R0:W3:Y:S01]  /*3150*/  @P5 LDG.E.U8 R143, desc[UR14][R144.64] ;  /* 0x0000000e908f5981 */ /* 0x0000e2000c1e1100 */
[----:B------:R-:W-:Y:S01]  /*3160*/  IMAD R22, R13, 0x9, RZ ;  /* 0x000000090d167824 */ /* 0x000fe200078e02ff */
[C---:B------:R-:W-:Y:S02]  /*3170*/  ISETP.GT.AND P1, PT, R18.reuse, 0x7, PT ;  /* 0x000000071200780c */ /* 0x040fe40003f24270 */
[----:B------:R-:W4:Y:S01]  /*3180*/  @P2 LDG.E.U8 R206, desc[UR14][R220.64] ;  /* 0x0000000edcce2981 */ /* 0x000f22000c1e1100 */
[----:B------:R-:W-:-:S02]  /*3190*/  ISETP.GT.AND P5, PT, R18, 0x8, PT ;  /* 0x000000081200780c */ /* 0x000fc40003fa4270 */
[----:B------:R-:W-:Y:S02]  /*31a0*/  ISETP.GT.AND P2, PT, R18, 0x9, PT ;  /* 0x000000091200780c */ /* 0x000fe40003f44270 */
[----:B------:R-:W-:Y:S02]  /*31b0*/  LEA.HI.X.SX32 R135, R90, R203, 0x1, P3 ;  /* 0x000000cb5a877211 */ /* 0x000fe400018f0eff */
[-C--:B------:R-:W-:Y:S02]  /*31c0*/  IADD3 R132, P4, R88, R16.reuse, RZ ;  /* 0x0000001058847210 */ /* 0x080fe40007f9e0ff */
[----:B-1----:R-:W-:Y:S01]  /*31d0*/  IADD3 R138, P3, R22, R16, RZ ;  /* 0x00000010168a7210 */ /* 0x002fe20007f7e0ff */
[----:B------:R-:W-:Y:S01]  /*31e0*/  IMAD R90, R13, 0xa, RZ ;  /* 0x0000000a0d5a7824 */ /* 0x000fe200078e02ff */
[----:B------:R-:W-:Y:S02]  /*31f0*/  PRMT R142, RZ, 0x7610, R142 ;  /* 0x00007610ff8e7816 */ /* 0x000fe4000000008e */
[----:B------:R-:W-:-:S02]  /*3200*/  PRMT R182, RZ, 0x7610, R182 ;  /* 0x00007610ffb67816 */ /* 0x000fc400000000b6 */
[----:B0-----:R-:W-:Y:S02]  /*3210*/  PRMT R145, RZ, 0x7610, R145 ;  /* 0x00007610ff917816 */ /* 0x001fe40000000091 */
[-C--:B------:R-:W-:Y:S01]  /*3220*/  LEA.HI.X.SX32 R133, R88, R203.reuse, 0x1, P4 ;  /* 0x000000cb58857211 */ /* 0x080fe200020f0eff */
[----:B------:R0:W5:Y:S01]  /*3230*/  @P1 LDG.E.U8 R142, desc[UR14][R134.64] ;  /* 0x0000000e868e1981 */ /* 0x000162000c1e1100 */
[----:B------:R-:W-:Y:S01]  /*3240*/  LEA.HI.X.SX32 R139, R22, R203, 0x1, P3 ;  /* 0x000000cb168b7211 */ /* 0x000fe200018f0eff */
[C---:B------:R-:W-:Y:S01]  /*3250*/  IMAD R88, R13.reuse, 0xb, RZ ;  /* 0x0000000b0d587824 */ /* 0x040fe200078e02ff */
[----:B------:R-:W-:Y:S01]  /*3260*/  IADD3 R136, P3, R90, R16, RZ ;  /* 0x000000105a887210 */ /* 0x000fe20007f7e0ff */
[----:B------:R1:W3:Y:S01]  /*3270*/  @P5 LDG.E.U8 R182, desc[UR14][R132.64] ;  /* 0x0000000e84b65981 */ /* 0x0002e2000c1e1100 */
[----:B------:R-:W-:Y:S01]  /*3280*/  IMAD R22, R13, 0xc, RZ ;  /* 0x0000000c0d167824 */ /* 0x000fe200078e02ff */
[C---:B------:R-:W-:Y:S02]  /*3290*/  ISETP.GT.AND P1, PT, R18.reuse, 0xa, PT ;  /* 0x0000000a1200780c */ /* 0x040fe40003f24270 */
[----:B------:R1:W3:Y:S01]  /*32a0*/  @P2 LDG.E.U8 R145, desc[UR14][R138.64] ;  /* 0x0000000e8a912981 */ /* 0x0002e2000c1e1100 */
[----:B------:R-:W-:-:S02]  /*32b0*/  ISETP.GT.AND P5, PT, R18, 0xb, PT ;  /* 0x0000000b1200780c */ /* 0x000fc40003fa4270 */
[----:B------:R-:W-:Y:S02]  /*32c0*/  ISETP.GT.AND P2, PT, R18, 0xc, PT ;  /* 0x0000000c1200780c */ /* 0x000fe40003f44270 */
[----:B------:R-:W-:Y:S02]  /*32d0*/  LEA.HI.X.SX32 R137, R90, R203, 0x1, P3 ;  /* 0x000000cb5a897211 */ /* 0x000fe400018f0eff */
[-C--:B0-----:R-:W-:Y:S02]  /*32e0*/  IADD3 R134, P4, R88, R16.reuse, RZ ;  /* 0x0000001058867210 */ /* 0x081fe40007f9e0ff */
[----:B-1----:R-:W-:Y:S01]  /*32f0*/  IADD3 R132, P3, R22, R16, RZ ;  /* 0x0000001016847210 */ /* 0x002fe20007f7e0ff */
[----:B------:R-:W-:Y:S01]  /*3300*/  IMAD R90, R13, 0xd, RZ ;  /* 0x0000000d0d5a7824 */ /* 0x000fe200078e02ff */
[----:B------:R-:W-:Y:S02]  /*3310*/  PRMT R204, RZ, 0x7610, R204 ;  /* 0x00007610ffcc7816 */ /* 0x000fe400000000cc */
[----:B------:R-:W-:-:S02]  /*3320*/  PRMT R144, RZ, 0x7610, R144 ;  /* 0x00007610ff907816 */ /* 0x000fc40000000090 */
[----:B------:R-:W-:Y:S02]  /*3330*/  PRMT R172, RZ, 0x7610, R172 ;  /* 0x00007610ffac7816 */ /* 0x000fe400000000ac */
[-C--:B------:R-:W-:Y:S01]  /*3340*/  LEA.HI.X.SX32 R135, R88, R203.reuse, 0x1, P4 ;  /* 0x000000cb58877211 */ /* 0x080fe200020f0eff */
[----:B------:R0:W3:Y:S01]  /*3350*/  @P1 LDG.E.U8 R204, desc[UR14][R136.64] ;  /* 0x0000000e88cc1981 */ /* 0x0000e2000c1e1100 */
        /* <DEDUP_REMOVED lines=12> */
[----:B------:R-:W-:Y:S01]  /*3420*/  IMAD.SHL.U32 R90, R13, 0x10, RZ ;  /* 0x000000100d5a7824 */ /* 0x000fe200078e00ff */
        /* <DEDUP_REMOVED lines=58> */
[----:B------:R0:W2:Y:S01]  /*37d0*/  @P1 LDG.E.U8 R152, desc[UR14][R136.64] ;  /* 0x0000000e88981981 */ /* 0x0000a2000c1e1100 */
[----:B------:R-:W-:Y:S01]  /*37e0*/  LEA.HI.X.SX32 R133, R22, R203, 0x1, P3 ;  /* 0x000000cb16857211 */ /* 0x000fe200018f0eff */
[C---:B------:R-:W-:Y:S01]  /*37f0*/  IMAD R88, R13.reuse, 0x1a, RZ ;  /* 0x0000001a0d587824 */ /* 0x040fe200078e02ff */
[----:B------:R-:W-:Y:S01]  /*3800*/  IADD3 R138, P3, R90, R16, RZ ;  /* 0x000000105a8a7210 */ /* 0x000fe20007f7e0ff */
[----:B------:R1:W4:Y:S01]  /*3810*/  @P5 LDG.E.U8 R243, desc[UR14][R134.64] ;  /* 0x0000000e86f35981 */ /* 0x000322000c1e1100 */
        /* <DEDUP_REMOVED lines=33> */
[C---:B------:R-:W-:Y:S01]  /*3a30*/  IMAD.SHL.U32 R88, R13.reuse, 0x20, RZ ;  /* 0x000000200d587824 */ /* 0x040fe200078e00ff */
        /* <DEDUP_REMOVED lines=19> */
[----:B------:R1:W5:Y:S01]  /*3b70*/  @P5 LDG.E.U8 R194, desc[UR14][R132.64] ;  /* 0x0000000e84c25981 */ /* 0x000362000c1e1100 */
        /* <DEDUP_REMOVED lines=161> */
[----:B------:R-:W3:Y:S01]  /*4590*/  @P5 LDG.E.U8 R214, desc[UR14][R134.64] ;  /* 0x0000000e86d65981 */ /* 0x000ee2000c1e1100 */
[----:B------:R-:W-:Y:S01]  /*45a0*/  IMAD R22, R13, 0x3f, RZ ;  /* 0x0000003f0d167824 */ /* 0x000fe200078e02ff */
[C---:B------:R-:W-:Y:S02]  /*45b0*/  ISETP.GT.AND P1, PT, R18.reuse, 0x3d, PT ;  /* 0x0000003d1200780c */ /* 0x040fe40003f24270 */
[----:B------:R1:W3:Y:S01]  /*45c0*/  @P2 LDG.E.U8 R150, desc[UR14][R132.64] ;  /* 0x0000000e84962981 */ /* 0x0002e2000c1e1100 */
[----:B------:R-:W-:-:S02]  /*45d0*/  ISETP.GT.AND P5, PT, R18, 0x3e, PT ;  /* 0x0000003e1200780c */ /* 0x000fc40003fa4270 */
[----:B------:R-:W-:Y:S02]  /*45e0*/  ISETP.GT.AND P2, PT, R18, 0x3f, PT ;  /* 0x0000003f1200780c */ /* 0x000fe40003f44270 */
[----:B------:R-:W-:Y:S02]  /*45f0*/  LEA.HI.X.SX32 R251, R90, R203, 0x1, P3 ;  /* 0x000000cb5afb7211 */ /* 0x000fe400018f0eff */
[-C--:B--2---:R-:W-:Y:S02]  /*4600*/  IADD3 R138, P4, R88, R16.reuse, RZ ;  /* 0x00000010588a7210 */ /* 0x084fe40007f9e0ff */
[----:B0-----:R-:W-:Y:S02]  /*4610*/  IADD3 R136, P3, R22, R16, RZ ;  /* 0x0000001016887210 */ /* 0x001fe40007f7e0ff */
[----:B------:R-:W-:Y:S02]  /*4620*/  PRMT R212, RZ, 0x7610, R212 ;  /* 0x00007610ffd47816 */ /* 0x000fe400000000d4 */
[----:B------:R-:W-:-:S02]  /*4630*/  PRMT R147, RZ, 0x7610, R147 ;  /* 0x00007610ff937816 */ /* 0x000fc40000000093 */
[----:B------:R-:W-:Y:S02]  /*4640*/  PRMT R210, RZ, 0x7610, R210 ;  /* 0x00007610ffd27816 */ /* 0x000fe400000000d2 */
[-C--:B------:R-:W-:Y:S01]  /*4650*/  LEA.HI.X.SX32 R139, R88, R203.reuse, 0x1, P4 ;  /* 0x000000cb588b7211 */ /* 0x080fe200020f0eff */
[----:B------:R-:W2:Y:S01]  /*4660*/  @P1 LDG.E.U8 R212, desc[UR14][R250.64] ;  /* 0x0000000efad41981 */ /* 0x000ea2000c1e1100 */
[----:B------:R-:W-:-:S03]  /*4670*/  LEA.HI.X.SX32 R137, R22, R203, 0x1, P3 ;  /* 0x000000cb16897211 */ /* 0x000fc600018f0eff */
[----:B------:R-:W2:Y:S01]  /*4680*/  @P5 LDG.E.U8 R147, desc[UR14][R138.64] ;  /* 0x0000000e8a935981 */ /* 0x000ea2000c1e1100 */
[C---:B------:R-:W-:Y:S01]  /*4690*/  IADD3 RZ, P1, R14.reuse, R97, RZ ;  /* 0x000000610eff7210 */ /* 0x040fe20007f3e0ff */
[C---:B-1----:R-:W-:Y:S01]  /*46a0*/  IMAD.IADD R132, R14.reuse, 0x1, R97 ;  /* 0x000000010e847824 */ /* 0x042fe200078e0261 */
[----:B------:R-:W-:Y:S01]  /*46b0*/  PRMT R22, RZ, 0x7610, R22 ;  /* 0x00007610ff167816 */ /* 0x000fe20000000016 */
[----:B------:R0:W2:Y:S01]  /*46c0*/  @P2 LDG.E.U8 R210, desc[UR14][R136.64] ;  /* 0x0000000e88d22981 */ /* 0x0000a2000c1e1100 */
[----:B------:R-:W-:Y:S01]  /*46d0*/  IADD3 RZ, P3, R14, R93, RZ ;  /* 0x0000005d0eff7210 */ /* 0x000fe20007f7e0ff */
[----:B------:R-:W-:Y:S01]  /*46e0*/  IMAD.X R133, R10, 0x1, R17, P1 ;  /* 0x000000010a857824 */ /* 0x000fe200008e0611 */
[----:B------:R-:W-:Y:S01]  /*46f0*/  BAR.SYNC.DEFER_BLOCKING 0x0 ;  /* 0x0000000000007b1d */ /* 0x000fe20000010000 */
[C---:B------:R-:W-:Y:S02]  /*4700*/  IADD3 RZ, P1, R14.reuse, R105, RZ ;  /* 0x000000690eff7210 */ /* 0x040fe40007f3e0ff */
[----:B------:R-:W-:-:S03]  /*4710*/  IADD3 RZ, P2, R14, R101, RZ ;  /* 0x000000650eff7210 */ /* 0x000fc60007f5e0ff */
[----:B0-----:R-:W-:Y:S01]  /*4720*/  IMAD.X R137, R10, 0x1, R21, P1 ;  /* 0x000000010a897824 */ /* 0x001fe200008e0615 */
[C---:B------:R-:W-:Y:S01]  /*4730*/  IADD3 RZ, P1, R14.reuse, R113, RZ ;  /* 0x000000710eff7210 */ /* 0x040fe20007f3e0ff */
[C---:B------:R-:W-:Y:S01]  /*4740*/  IMAD.IADD R136, R14.reuse, 0x1, R105 ;  /* 0x000000010e887824 */ /* 0x040fe200078e0269 */
[----:B------:R-:W-:Y:S01]  /*4750*/  PRMT R90, RZ, 0x7610, R90 ;  /* 0x00007610ff5a7816 */ /* 0x000fe2000000005a */
[----:B------:R-:W-:Y:S01]  /*4760*/  IMAD.IADD R134, R14, 0x1, R93 ;  /* 0x000000010e867824 */ /* 0x000fe200078e025d */
[----:B------:R-:W-:Y:S01]  /*4770*/  PRMT R221, RZ, 0x7610, R221 ;  /* 0x00007610ffdd7816 */ /* 0x000fe200000000dd */
[C---:B------:R-:W-:Y:S02]  /*4780*/  IMAD.X R135, R10.reuse, 0x1, R15, P3 ;  /* 0x000000010a877824 */ /* 0x040fe400018e060f */
[----:B------:R-:W-:Y:S01]  /*4790*/  IMAD.X R139, R10, 0x1, R19, P2 ;  /* 0x000000010a8b7824 */ /* 0x000fe200010e0613 */
[C---:B------:R-:W-:Y:S02]  /*47a0*/  IADD3 RZ, P2, R14.reuse, R109, RZ ;  /* 0x0000006d0eff7210 */ /* 0x040fe40007f5e0ff */
[----:B------:R-:W-:Y:S01]  /*47b0*/  PRMT R92, RZ, 0x7610, R92 ;  /* 0x00007610ff5c7816 */ /* 0x000fe2000000005c */
[----:B------:R0:W2:Y:S01]  /*47c0*/  @!P0 LDG.E.U8 R22, desc[UR14][R132.64] ;  /* 0x0000000e84168981 */ /* 0x0000a2000c1e1100 */
[----:B------:R-:W-:Y:S01]  /*47d0*/  PRMT R88, RZ, 0x7610, R88 ;  /* 0x00007610ff587816 */ /* 0x000fe20000000058 */
[----:B------:R-:W-:-:S02]  /*47e0*/  IMAD.IADD R138, R14, 0x1, R101 ;  /* 0x000000010e8a7824 */ /* 0x000fc400078e0265 */
[----:B------:R1:W2:Y:S04]  /*47f0*/  @!P0 LDG.E.U8 R90, desc[UR14][R136.64] ;  /* 0x0000000e885a8981 */ /* 0x0002a8000c1e1100 */
[----:B------:R4:W2:Y:S01]  /*4800*/  @!P0 LDG.E.U8 R221, desc[UR14][R134.64] ;  /* 0x0000000e86dd8981 */ /* 0x0008a2000c1e1100 */
[----:B0-----:R-:W-:Y:S01]  /*4810*/  IMAD.X R133, R10, 0x1, R3, P1 ;  /* 0x000000010a857824 */ /* 0x001fe200008e0603 */
[C---:B------:R-:W-:Y:S01]  /*4820*/  IADD3 RZ, P1, R14.reuse, R121, RZ ;  /* 0x000000790eff7210 */ /* 0x040fe20007f3e0ff */
[----:B------:R-:W-:Y:S01]  /*4830*/  IMAD.IADD R132, R14, 0x1, R113 ;  /* 0x000000010e847824 */ /* 0x000fe200078e0271 */
[----:B------:R-:W-:Y:S01]  /*4840*/  PRMT R96, RZ, 0x7610, R96 ;  /* 0x00007610ff607816 */ /* 0x000fe20000000060 */
[----:B------:R0:W2:Y:S02]  /*4850*/  @!P0 LDG.E.U8 R88, desc[UR14][R138.64] ;  /* 0x0000000e8a588981 */ /* 0x0000a4000c1e1100 */
[----:B-1----:R-:W-:Y:S01]  /*4860*/  IMAD.X R137, R10, 0x1, R91, P1 ;  /* 0x000000010a897824 */ /* 0x002fe200008e065b */
[----:B------:R-:W-:Y:S01]  /*4870*/  IADD3 RZ, P1, R14, R129, RZ ;  /* 0x000000810eff7210 */ /* 0x000fe20007f3e0ff */
[----:B----4-:R-:W-:Y:S01]  /*4880*/  IMAD.X R135, R10, 0x1, R23, P2 ;  /* 0x000000010a877824 */ /* 0x010fe200010e0617 */
[C---:B------:R-:W-:Y:S01]  /*4890*/  IADD3 RZ, P2, R14.reuse, R117, RZ ;  /* 0x000000750eff7210 */ /* 0x040fe20007f5e0ff */
[----:B------:R1:W4:Y:S01]  /*48a0*/  @!P0 LDG.E.U8 R92, desc[UR14][R132.64] ;  /* 0x0000000e845c8981 */ /* 0x000322000c1e1100 */
[----:B------:R-:W-:Y:S01]  /*48b0*/  PRMT R223, RZ, 0x7610, R223 ;  /* 0x00007610ffdf7816 */ /* 0x000fe200000000df */
[----:B------:R-:W-:-:S02]  /*48c0*/  IMAD.IADD R136, R14, 0x1, R121 ;  /* 0x000000010e887824 */ /* 0x000fc400078e0279 */
[----:B------:R-:W-:Y:S02]  /*48d0*/  IMAD.IADD R134, R14, 0x1, R109 ;  /* 0x000000010e867824 */ /* 0x000fe400078e026d */
[----:B0-----:R-:W-:Y:S01]  /*48e0*/  IMAD.X R139, R10, 0x1, R89, P2 ;  /* 0x000000010a8b7824 */ /* 0x001fe200010e0659 */
[----:B------:R-:W-:Y:S01]  /*48f0*/  IADD3 RZ, P2, R14, R125, RZ ;  /* 0x0000007d0eff7210 */ /* 0x000fe20007f5e0ff */
[----:B------:R0:W4:Y:S01]  /*4900*/  @!P0 LDG.E.U8 R96, desc[UR14][R136.64] ;  /* 0x0000000e88608981 */ /* 0x000122000c1e1100 */
[----:B-1----:R-:W-:Y:S01]  /*4910*/  IMAD.X R133, R10, 0x1, R99, P1 ;  /* 0x000000010a857824 */ /* 0x002fe200008e0663 */
[C---:B------:R-:W-:Y:S02]  /*4920*/  IADD3 RZ, P1, R14.reuse, R153, RZ ;  /* 0x000000990eff7210 */ /* 0x040fe40007f3e0ff */
[----:B------:R1:W4:Y:S01]  /*4930*/  @!P0 LDG.E.U8 R223, desc[UR14][R134.64] ;  /* 0x0000000e86df8981 */ /* 0x000322000c1e1100 */
[----:B------:R-:W-:Y:S01]  /*4940*/  PRMT R98, RZ, 0x7610, R98 ;  /* 0x00007610ff627816 */ /* 0x000fe20000000062 */
[----:B------:R-:W-:Y:S01]  /*4950*/  IMAD.IADD R132, R14, 0x1, R129 ;  /* 0x000000010e847824 */ /* 0x000fe200078e0281 */
[----:B------:R-:W-:Y:S01]  /*4960*/  PRMT R225, RZ, 0x7610, R225 ;  /* 0x00007610ffe17816 */ /* 0x000fe200000000e1 */
[----:B0-----:R-:W-:Y:S01]  /*4970*/  IMAD.X R137, R10, 0x1, R107, P1 ;  /* 0x000000010a897824 */ /* 0x001fe200008e066b */
[----:B------:R-:W-:-:S02]  /*4980*/  IADD3 RZ, P1, R14, R157, RZ ;  /* 0x0000009d0eff7210 */ /* 0x000fc40007f3e0ff */
[----:B------:R0:W4:Y:S01]  /*4990*/  @!P0 LDG.E.U8 R98, desc[UR14][R132.64] ;  /* 0x0000000e84628981 */ /* 0x000122000c1e1100 */
[----:B-1----:R-:W-:Y:S02]  /*49a0*/  IMAD.IADD R134, R14, 0x1, R125 ;  /* 0x000000010e867824 */ /* 0x002fe400078e027d */
[----:B------:R-:W-:Y:S01]  /*49b0*/  IMAD.X R135, R10, 0x1, R95, P2 ;  /* 0x000000010a877824 */ /* 0x000fe200010e065f */
[----:B------:R-:W-:Y:S01]  /*49c0*/  PRMT R102, RZ, 0x7610, R102 ;  /* 0x00007610ff667816 */ /* 0x000fe20000000066 */
[----:B------:R-:W-:-:S03]  /*49d0*/  IMAD.IADD R136, R14, 0x1, R153 ;  /* 0x000000010e887824 */ /* 0x000fc600078e0299 */
[----:B------:R1:W4:Y:S01]  /*49e0*/  @!P0 LDG.E.U8 R225, desc[UR14][R134.64] ;  /* 0x0000000e86e18981 */ /* 0x000322000c1e1100 */
[----:B0-----:R-:W-:Y:S01]  /*49f0*/  IMAD.X R133, R10, 0x1, R111, P1 ;  /* 0x000000010a857824 */ /* 0x001fe200008e066f */
[----:B------:R-:W-:Y:S01]  /*4a00*/  PRMT R94, RZ, 0x7610, R94 ;  /* 0x00007610ff5e7816 */ /* 0x000fe2000000005e */
[C---:B------:R-:W-:Y:S01]  /*4a10*/  IMAD.IADD R138, R14.reuse, 0x1, R117 ;  /* 0x000000010e8a7824 */ /* 0x040fe200078e0275 */
[----:B------:R0:W4:Y:S01]  /*4a20*/  @!P0 LDG.E.U8 R102, desc[UR14][R136.64] ;  /* 0x0000000e88668981 */ /* 0x000122000c1e1100 */
[----:B------:R-:W-:Y:S01]  /*4a30*/  PRMT R227, RZ, 0x7610, R227 ;  /* 0x00007610ffe37816 */ /* 0x000fe200000000e3 */
[C---:B------:R-:W-:Y:S01]  /*4a40*/  IMAD.IADD R132, R14.reuse, 0x1, R157 ;  /* 0x000000010e847824 */ /* 0x040fe200078e029d */
[C---:B------:R-:W-:Y:S01]  /*4a50*/  IADD3 RZ, P2, R14.reuse, R149, RZ ;  /* 0x000000950eff7210 */ /* 0x040fe20007f5e0ff */
[----:B------:R5:W4:Y:S01]  /*4a60*/  @!P0 LDG.E.U8 R94, desc[UR14][R138.64] ;  /* 0x0000000e8a5e8981 */ /* 0x000b22000c1e1100 */
[----:B-1----:R-:W-:-:S03]  /*4a70*/  IADD3 R134, P1, R14, R207, RZ ;  /* 0x000000cf0e867210 */ /* 0x002fc60007f3e0ff */
[----:B------:R1:W4:Y:S02]  /*4a80*/  @!P0 LDG.E.U8 R227, desc[UR14][R132.64] ;  /* 0x0000000e84e38981 */ /* 0x000324000c1e1100 */
[----:B------:R-:W-:Y:S01]  /*4a90*/  IMAD.X R135, R10, 0x1, R195, P1 ;  /* 0x000000010a877824 */ /* 0x000fe200008e06c3 */
[----:B0-----:R-:W-:Y:S02]  /*4aa0*/  IADD3 R136, P1, R14, R209, RZ ;  /* 0x000000d10e887210 */ /* 0x001fe40007f3e0ff */
[----:B------:R-:W-:Y:S01]  /*4ab0*/  PRMT R106, RZ, 0x7610, R106 ;  /* 0x00007610ff6a7816 */ /* 0x000fe2000000006a */
[C---:B-----5:R-:W-:Y:S01]  /*4ac0*/  IMAD.X R139, R10.reuse, 0x1, R103, P2 ;  /* 0x000000010a8b7824 */ /* 0x060fe200010e0667 */
[----:B------:R-:W-:Y:S01]  /*4ad0*/  PRMT R100, RZ, 0x7610, R100 ;  /* 0x00007610ff647816 */ /* 0x000fe20000000064 */
[----:B------:R-:W-:Y:S01]  /*4ae0*/  IMAD.X R137, R10, 0x1, R191, P1 ;  /* 0x000000010a897824 */ /* 0x000fe200008e06bf */
[C---:B-1----:R-:W-:Y:S01]  /*4af0*/  IADD3 R132, P1, R14.reuse, R213, RZ ;  /* 0x000000d50e847210 */ /* 0x042fe20007f3e0ff */
[C---:B------:R-:W-:Y:S01]  /*4b00*/  IMAD.IADD R138, R14.reuse, 0x1, R149 ;  /* 0x000000010e8a7824 */ /* 0x040fe200078e0295 */
[----:B------:R-:W-:Y:S01]  /*4b10*/  IADD3 R250, P2, R14, R205, RZ ;  /* 0x000000cd0efa7210 */ /* 0x000fe20007f5e0ff */
[----:B------:R0:W5:Y:S01]  /*4b20*/  @!P0 LDG.E.U8 R106, desc[UR14][R134.64] ;  /* 0x0000000e866a8981 */ /* 0x000162000c1e1100 */
[----:B------:R-:W-:Y:S01]  /*4b30*/  PRMT R229, RZ, 0x7610, R229 ;  /* 0x00007610ffe57816 */ /* 0x000fe200000000e5 */
[----:B------:R-:W-:-:S02]  /*4b40*/  IMAD.X R133, R10, 0x1, R183, P1 ;  /* 0x000000010a857824 */ /* 0x000fc400008e06b7 */
[----:B------:R1:W5:Y:S01]  /*4b50*/  @!P0 LDG.E.U8 R100, desc[UR14][R138.64] ;  /* 0x0000000e8a648981 */ /* 0x000362000c1e1100 */
[----:B------:R-:W-:Y:S01]  /*4b60*/  IMAD.X R251, R10, 0x1, R199, P2 ;  /* 0x000000010afb7824 */ /* 0x000fe200010e06c7 */
[----:B------:R-:W-:Y:S02]  /*4b70*/  PRMT R108, RZ, 0x7610, R108 ;  /* 0x00007610ff6c7816 */ /* 0x000fe4000000006c */
[----:B------:R1:W5:Y:S01]  /*4b80*/  @!P0 LDG.E.U8 R229, desc[UR14][R136.64] ;  /* 0x0000000e88e58981 */ /* 0x000362000c1e1100 */
[C---:B0-----:R-:W-:Y:S02]  /*4b90*/  IADD3 R134, P1, R14.reuse, R215, RZ ;  /* 0x000000d70e867210 */ /* 0x041fe40007f3e0ff */
[----:B-1----:R-:W-:-:S03]  /*4ba0*/  IADD3 R138, P2, R14, R211, RZ ;  /* 0x000000d30e8a7210 */ /* 0x002fc60007f5e0ff */
[----:B------:R-:W-:Y:S01]  /*4bb0*/  IMAD.X R135, R10, 0x1, R179, P1 ;  /* 0x000000010a877824 */ /* 0x000fe200008e06b3 */
[----:B------:R-:W-:Y:S01]  /*4bc0*/  IADD3 R136, P1, R14, R201, RZ ;  /* 0x000000c90e887210 */ /* 0x000fe20007f3e0ff */
[----:B------:R-:W-:Y:S01]  /*4bd0*/  IMAD.X R139, R10, 0x1, R187, P2 ;  /* 0x000000010a8b7824 */ /* 0x000fe200010e06bb */
[----:B------:R-:W-:-:S03]  /*4be0*/  PRMT R110, RZ, 0x7610, R110 ;  /* 0x00007610ff6e7816 */ /* 0x000fc6000000006e */
[----:B------:R-:W-:Y:S01]  /*4bf0*/  IMAD.X R137, R10, 0x1, R171, P1 ;  /* 0x000000010a897824 */ /* 0x000fe200008e06ab */
[----:B------:R0:W5:Y:S01]  /*4c00*/  @!P0 LDG.E.U8 R108, desc[UR14][R138.64] ;  /* 0x0000000e8a6c8981 */ /* 0x000162000c1e1100 */
[----:B------:R-:W-:-:S03]  /*4c10*/  PRMT R112, RZ, 0x7610, R112 ;  /* 0x00007610ff707816 */ /* 0x000fc60000000070 */
[----:B------:R1:W5:Y:S01]  /*4c20*/  @!P0 LDG.E.U8 R110, desc[UR14][R132.64] ;  /* 0x0000000e846e8981 */ /* 0x000362000c1e1100 */
[----:B------:R-:W-:-:S03]  /*4c30*/  PRMT R114, RZ, 0x7610, R114 ;  /* 0x00007610ff727816 */ /* 0x000fc60000000072 */
[----:B------:R1:W5:Y:S01]  /*4c40*/  @!P0 LDG.E.U8 R112, desc[UR14][R134.64] ;  /* 0x0000000e86708981 */ /* 0x000362000c1e1100 */
[----:B0-----:R-:W-:-:S03]  /*4c50*/  IADD3 R138, P1, R14, R197, RZ ;  /* 0x000000c50e8a7210 */ /* 0x001fc60007f3e0ff */
[----:B------:R0:W5:Y:S02]  /*4c60*/  @!P0 LDG.E.U8 R114, desc[UR14][R136.64] ;  /* 0x0000000e88728981 */ /* 0x000164000c1e1100 */
[----:B------:R-:W-:Y:S01]  /*4c70*/  IMAD.X R139, R10, 0x1, R167, P1 ;  /* 0x000000010a8b7824 */ /* 0x000fe200008e06a7 */
[----:B-1----:R-:W-:-:S05]  /*4c80*/  IADD3 R132, P1, R14, R193, RZ ;  /* 0x000000c10e847210 */ /* 0x002fca0007f3e0ff */
[----:B------:R-:W-:Y:S01]  /*4c90*/  IMAD.X R133, R10, 0x1, R163, P1 ;  /* 0x000000010a857824 */ /* 0x000fe200008e06a3 */
[----:B------:R-:W-:Y:S02]  /*4ca0*/  IADD3 R134, P1, R14, R189, RZ ;  /* 0x000000bd0e867210 */ /* 0x000fe40007f3e0ff */
[----:B------:R-:W-:-:S03]  /*4cb0*/  PRMT R116, RZ, 0x7610, R116 ;  /* 0x00007610ff747816 */ /* 0x000fc60000000074 */
[----:B------:R-:W-:Y:S01]  /*4cc0*/  IMAD.X R135, R10, 0x1, R159, P1 ;  /* 0x000000010a877824 */ /* 0x000fe200008e069f */
[----:B0-----:R-:W-:Y:S02]  /*4cd0*/  IADD3 R136, P1, R14, R185, RZ ;  /* 0x000000b90e887210 */ /* 0x001fe40007f3e0ff */
[----:B------:R0:W5:Y:S01]  /*4ce0*/  @!P0 LDG.E.U8 R116, desc[UR14][R138.64] ;  /* 0x0000000e8a748981 */ /* 0x000162000c1e1100 */
[----:B------:R-:W-:Y:S02]  /*4cf0*/  PRMT R118, RZ, 0x7610, R118 ;  /* 0x00007610ff767816 */ /* 0x000fe40000000076 */
[----:B------:R-:W-:Y:S01]  /*4d00*/  IMAD.X R137, R10, 0x1, R155, P1 ;  /* 0x000000010a897824 */ /* 0x000fe200008e069b */
[----:B------:R-:W-:-:S03]  /*4d10*/  PRMT R233, RZ, 0x7610, R233 ;  /* 0x00007610ffe97816 */ /* 0x000fc600000000e9 */
[----:B------:R1:W5:Y:S01]  /*4d20*/  @!P0 LDG.E.U8 R118, desc[UR14][R132.64] ;  /* 0x0000000e84768981 */ /* 0x000362000c1e1100 */
[----:B0-----:R-:W-:-:S03]  /*4d30*/  IADD3 R138, P1, R14, R181, RZ ;  /* 0x000000b50e8a7210 */ /* 0x001fc60007f3e0ff */
[----:B------:R0:W5:Y:S02]  /*4d40*/  @!P0 LDG.E.U8 R233, desc[UR14][R134.64] ;  /* 0x0000000e86e98981 */ /* 0x000164000c1e1100 */
[----:B------:R-:W-:Y:S01]  /*4d50*/  IMAD.X R139, R10, 0x1, R151, P1 ;  /* 0x000000010a8b7824 */ /* 0x000fe200008e0697 */
[----:B-1----:R-:W-:Y:S02]  /*4d60*/  IADD3 R132, P1, R14, R177, RZ ;  /* 0x000000b10e847210 */ /* 0x002fe40007f3e0ff */
        /* <DEDUP_REMOVED lines=9> */
[----:B------:R0:W5:Y:S01]  /*4e00*/  @!P0 LDG.E.U8 R124, desc[UR14][R132.64] ;  /* 0x0000000e847c8981 */ /* 0x000162000c1e1100 */
[----:B------:R-:W-:Y:S01]  /*4e10*/  PRMT R104, RZ, 0x7610, R104 ;  /* 0x00007610ff687816 */ /* 0x000fe20000000068 */
[----:B------:R-:W-:Y:S01]  /*4e20*/  IMAD.X R137, R10, 0x1, R119, P1 ;  /* 0x000000010a897824 */ /* 0x000fe200008e0677 */
[----:B-1----:R-:W-:-:S04]  /*4e30*/  IADD3 R138, P1, R14, R161, RZ ;  /* 0x000000a10e8a7210 */ /* 0x002fc80007f3e0ff */
[----:B------:R1:W5:Y:S01]  /*4e40*/  @!P0 LDG.E.U8 R104, desc[UR14][R250.64] ;  /* 0x0000000efa688981 */ /* 0x000362000c1e1100 */
[----:B------:R-:W-:Y:S01]  /*4e50*/  PRMT R235, RZ, 0x7610, R235 ;  /* 0x00007610ffeb7816 */ /* 0x000fe200000000eb */
[----:B------:R-:W-:Y:S01]  /*4e60*/  IMAD.X R139, R10, 0x1, R115, P1 ;  /* 0x000000010a8b7824 */ /* 0x000fe200008e0673 */
[----:B0-----:R-:W-:-:S04]  /*4e70*/  IADD3 R132, P1, R14, R169, RZ ;  /* 0x000000a90e847210 */ /* 0x001fc80007f3e0ff */
[----:B------:R0:W5:Y:S01]  /*4e80*/  @!P0 LDG.E.U8 R235, desc[UR14][R134.64] ;  /* 0x0000000e86eb8981 */ /* 0x000162000c1e1100 */
[----:B-1----:R-:W-:Y:S01]  /*4e90*/  IADD3 R250, P2, R14, R217, RZ ;  /* 0x000000d90efa7210 */ /* 0x002fe20007f5e0ff */
[C---:B------:R-:W-:Y:S01]  /*4ea0*/  IMAD.X R133, R10.reuse, 0x1, R123, P1 ;  /* 0x000000010a857824 */ /* 0x040fe200008e067b */
[----:B------:R-:W-:Y:S02]  /*4eb0*/  PRMT R231, RZ, 0x7610, R231 ;  /* 0x00007610ffe77816 */ /* 0x000fe400000000e7 */
[----:B------:R-:W-:Y:S01]  /*4ec0*/  PRMT R128, RZ, 0x7610, R128 ;  /* 0x00007610ff807816 */ /* 0x000fe20000000080 */
[----:B------:R-:W-:Y:S01]  /*4ed0*/  IMAD.X R251, R10, 0x1, R175, P2 ;  /* 0x000000010afb7824 */ /* 0x000fe200010e06af */
[----:B0-----:R-:W-:Y:S02]  /*4ee0*/  IADD3 R134, P1, R14, R11, RZ ;  /* 0x0000000b0e867210 */ /* 0x001fe40007f3e0ff */
[----:B------:R-:W-:Y:S02]  /*4ef0*/  PRMT R126, RZ, 0x7610, R126 ;  /* 0x00007610ff7e7816 */ /* 0x000fe4000000007e */
[----:B------:R-:W5:Y:S01]  /*4f00*/  @!P0 LDG.E.U8 R231, desc[UR14][R250.64] ;  /* 0x0000000efae78981 */ /* 0x000f62000c1e1100 */
[----:B------:R-:W-:Y:S01]  /*4f10*/  PRMT R130, RZ, 0x7610, R130 ;  /* 0x00007610ff827816 */ /* 0x000fe20000000082 */
[----:B------:R-:W-:Y:S01]  /*4f20*/  IMAD.X R135, R10, 0x1, R219, P1 ;  /* 0x000000010a877824 */ /* 0x000fe200008e06db */
[----:B------:R-:W-:Y:S01]  /*4f30*/  PRMT R148, RZ, 0x7610, R148 ;  /* 0x00007610ff947816 */ /* 0x000fe20000000094 */
[----:B------:R0:W5:Y:S04]  /*4f40*/  @!P0 LDG.E.U8 R128, desc[UR14][R138.64] ;  /* 0x0000000e8a808981 */ /* 0x000168000c1e1100 */
[----:B------:R-:W5:Y:S04]  /*4f50*/  @!P0 LDG.E.U8 R126, desc[UR14][R136.64] ;  /* 0x0000000e887e8981 */ /* 0x000f68000c1e1100 */
[----:B------:R1:W5:Y:S04]  /*4f60*/  @!P0 LDG.E.U8 R130, desc[UR14][R132.64] ;  /* 0x0000000e84828981 */ /* 0x000368000c1e1100 */
[----:B------:R3:W5:Y:S01]  /*4f70*/  @!P0 LDG.E.U8 R148, desc[UR14][R134.64] ;  /* 0x0000000e86948981 */ /* 0x000762000c1e1100 */
[----:B0-----:R-:W-:-:S02]  /*4f80*/  LOP3.LUT R138, R152, 0xffff, RZ, 0xc0, !PT ;  /* 0x0000ffff988a7812 */ /* 0x001fc400078ec0ff */
[----:B------:R-:W-:Y:S02]  /*4f90*/  LOP3.LUT R243, R243, 0xffff, RZ, 0xc0, !PT ;  /* 0x0000fffff3f37812 */ /* 0x000fe400078ec0ff */
[----:B------:R-:W-:Y:S02]  /*4fa0*/  LOP3.LUT R152, R194, 0xffff, RZ, 0xc0, !PT ;  /* 0x0000ffffc2987812 */ /* 0x000fe400078ec0ff */
[----:B-1----:R-:W-:Y:S02]  /*4fb0*/  LOP3.LUT R132, R206, 0xffff, RZ, 0xc0, !PT ;  /* 0x0000ffffce847812 */ /* 0x002fe400078ec0ff */
[----:B------:R-:W-:Y:S02]  /*4fc0*/  LOP3.LUT R133, R142, 0xffff, RZ, 0xc0, !PT ;  /* 0x0000ffff8e857812 */ /* 0x000fe400078ec0ff */
[----:B------:R-:W-:Y:S02]  /*4fd0*/  PRMT R138, R138, 0x3340, R243 ;  /* 0x000033408a8a7816 */ /* 0x000fe400000000f3 */
[----:B---3--:R-:W-:-:S02]  /*4fe0*/  LOP3.LUT R243, R238, 0xffff, RZ, 0xc0, !PT ;  /* 0x0000ffffeef37812 */ /* 0x008fc400078ec0ff */
[----:B------:R-:W-:Y:S02]  /*4ff0*/  LOP3.LUT R140, R140, 0xffff, RZ, 0xc0, !PT ;  /* 0x0000ffff8c8c7812 */ /* 0x000fe400078ec0ff */
[----:B------:R-:W-:Y:S02]  /*5000*/  LOP3.LUT R141, R141, 0xffff, RZ, 0xc0, !PT ;  /* 0x0000ffff8d8d7812 */ /* 0x000fe400078ec0ff */
[----:B------:R-:W-:Y:S02]  /*5010*/  LOP3.LUT R146, R146, 0xffff, RZ, 0xc0, !PT ;  /* 0x0000ffff92927812 */ /* 0x000fe400078ec0ff */
[----:B------:R-:W-:Y:S02]  /*5020*/  LOP3.LUT R143, R143, 0xffff, RZ, 0xc0, !PT ;  /* 0x0000ffff8f8f7812 */ /* 0x000fe400078ec0ff */
[----:B------:R-:W-:Y:S02]  /*5030*/  PRMT R132, R132, 0x3340, R133 ;  /* 0x0000334084847816 */ /* 0x000fe40000000085 */
[----:B------:R-:W-:-:S02]  /*5040*/  LOP3.LUT R133, R204, 0xffff, RZ, 0xc0, !PT ;  /* 0x0000ffffcc857812 */ /* 0x000fc400078ec0ff */
[----:B------:R-:W-:Y:S02]  /*5050*/  LOP3.LUT R144, R144, 0xffff, RZ, 0xc0, !PT ;  /* 0x0000ffff90907812 */ /* 0x000fe400078ec0ff */
[----:B------:R-:W-:Y:S02]  /*5060*/  LOP3.LUT R137, R162, 0xffff, RZ, 0xc0, !PT ;  /* 0x0000ffffa2897812 */ /* 0x000fe400078ec0ff */
[----:B------:R-:W-:Y:S02]  /*5070*/  PRMT R152, R152, 0x3340, R243 ;  /* 0x0000334098987816 */ /* 0x000fe400000000f3 */
[----:B------:R-:W-:Y:S02]  /*5080*/  LOP3.LUT R134, R202, 0xffff, RZ, 0xc0, !PT ;  /* 0x0000ffffca867812 */ /* 0x000fe400078ec0ff */
[----:B------:R-:W-:Y:S02]  /*5090*/  LOP3.LUT R247, R247, 0xffff, RZ, 0xc0, !PT ;  /* 0x0000fffff7f77812 */ /* 0x000fe400078ec0ff */
[----:B------:R-:W-:-:S02]  /*50a0*/  LOP3.LUT R162, R190, 0xffff, RZ, 0xc0, !PT ;  /* 0x0000ffffbea27812 */ /* 0x000fc400078ec0ff */
[----:B------:R-:W-:Y:S02]  /*50b0*/  LOP3.LUT R243, R232, 0xffff, RZ, 0xc0, !PT ;  /* 0x0000ffffe8f37812 */ /* 0x000fe400078ec0ff */
[----:B------:R-:W-:Y:S02]  /*50c0*/  PRMT R140, R140, 0x3340, R141 ;  /* 0x000033408c8c7816 */ /* 0x000fe4000000008d */
[----:B------:R-:W-:Y:S02]  /*50d0*/  PRMT R141, R146, 0x3340, R143 ;  /* 0x00003340928d7816 */ /* 0x000fe4000000008f */
[----:B------:R-:W-:Y:S02]  /*50e0*/  PRMT R133, R133, 0x3340, R144 ;  /* 0x0000334085857816 */ /* 0x000fe40000000090 */
[----:B------:R-:W-:Y:S02]  /*50f0*/  LOP3.LUT R146, R164, 0xffff, RZ, 0xc0, !PT ;  /* 0x0000ffffa4927812 */ /* 0x000fe400078ec0ff */
[----:B------:R-:W-:-:S02]  /*5100*/  LOP3.LUT R239, R239, 0xffff, RZ, 0xc0, !PT ;  /* 0x0000ffffefef7812 */ /* 0x000fc400078ec0ff */
[----:B------:R-:W-:Y:S02]  /*5110*/  PRMT R134, R134, 0x3340, R247 ;  /* 0x0000334086867816 */ /* 0x000fe400000000f7 */
[----:B------:R-:W-:Y:S02]  /*5120*/  LOP3.LUT R144, R196, 0xffff, RZ, 0xc0, !PT ;  /* 0x0000ffffc4907812 */ /* 0x000fe400078ec0ff */
[----:B------:R-:W-:Y:S02]  /*5130*/  LOP3.LUT R241, R241, 0xffff, RZ, 0xc0, !PT ;  /* 0x0000fffff1f17812 */ /* 0x000fe400078ec0ff */
[----:B------:R-:W-:Y:S02]  /*5140*/  PRMT R162, R162, 0x3340, R243 ;  /* 0x00003340a2a27816 */ /* 0x000fe400000000f3 */
[----:B------:R-:W-:Y:S02]  /*5150*/  LOP3.LUT R158, R158, 0xffff, RZ, 0xc0, !PT ;  /* 0x0000ffff9e9e7812 */ /* 0x000fe400078ec0ff */
[----:B------:R-:W-:-:S02]  /*5160*/  LOP3.LUT R243, R228, 0xffff, RZ, 0xc0, !PT ;  /* 0x0000ffffe4f37812 */ /* 0x000fc400078ec0ff */
[----:B------:R-:W-:Y:S02]  /*5170*/  LOP3.LUT R186, R186, 0xffff, RZ, 0xc0, !PT ;  /* 0x0000ffffbaba7812 */ /* 0x000fe400078ec0ff */
[----:B------:R-:W-:Y:S02]  /*5180*/  LOP3.LUT R247, R224, 0xffff, RZ, 0xc0, !PT ;  /* 0x0000ffffe0f77812 */ /* 0x000fe400078ec0ff */
[----:B------:R-:W-:Y:S02]  /*5190*/  LOP3.LUT R142, R182, 0xffff, RZ, 0xc0, !PT ;  /* 0x0000ffffb68e7812 */ /* 0x000fe400078ec0ff */
[----:B------:R-:W-:Y:S02]  /*51a0*/  LOP3.LUT R145, R145, 0xffff, RZ, 0xc0, !PT ;  /* 0x0000ffff91917812 */ /* 0x000fe400078ec0ff */
[----:B------:R-:W-:Y:S02]  /*51b0*/  PRMT R146, R146, 0x3340, R239 ;  /* 0x0000334092927816 */ /* 0x000fe400000000ef */
[----:B------:R-:W-:-:S02]  /*51c0*/  PRMT R144, R144, 0x3340, R241 ;  /* 0x0000334090907816 */ /* 0x000fc400000000f1 */
[----:B------:R-:W-:Y:S02]  /*51d0*/  LOP3.LUT R154, R154, 0xffff, RZ, 0xc0, !PT ;  /* 0x0000ffff9a9a7812 */ /* 0x000fe400078ec0ff */
[----:B------:R-:W-:Y:S02]  /*51e0*/  LOP3.LUT R239, R236, 0xffff, RZ, 0xc0, !PT ;  /* 0x0000ffffecef7812 */ /* 0x000fe400078ec0ff */
[----:B------:R-:W-:Y:S02]  /*51f0*/  LOP3.LUT R164, R156, 0xffff, RZ, 0xc0, !PT ;  /* 0x0000ffff9ca47812 */ /* 0x000fe400078ec0ff */
[----:B------:R-:W-:Y:S02]  /*5200*/  LOP3.LUT R136, R200, 0xffff, RZ, 0xc0, !PT ;  /* 0x0000ffffc8887812 */ /* 0x000fe400078ec0ff */
[----:B------:R-:W-:Y:S02]  /*5210*/  LOP3.LUT R245, R245, 0xffff, RZ, 0xc0, !PT ;  /* 0x0000fffff5f57812 */ /* 0x000fe400078ec0ff */
[----:B------:R-:W-:-:S02]  /*5220*/  LOP3.LUT R168, R168, 0xffff, RZ, 0xc0, !PT ;  /* 0x0000ffffa8a87812 */ /* 0x000fc400078ec0ff */
[----:B------:R-:W-:Y:S02]  /*5230*/  LOP3.LUT R241, R234, 0xffff, RZ, 0xc0, !PT ;  /* 0x0000ffffeaf17812 */ /* 0x000fe400078ec0ff */
[----:B------:R-:W-:Y:S02]  /*5240*/  PRMT R156, R158, 0x3340, R243 ;  /* 0x000033409e9c7816 */ /* 0x000fe400000000f3 */
[----:B------:R-:W-:Y:S02]  /*5250*/  PRMT R186, R186, 0x3340, R247 ;  /* 0x00003340baba7816 */ /* 0x000fe400000000f7 */
[----:B------:R-:W-:Y:S02]  /*5260*/  LOP3.LUT R180, R180, 0xffff, RZ, 0xc0, !PT ;  /* 0x0000ffffb4b47812 */ /* 0x000fe400078ec0ff */
[----:B------:R-:W-:Y:S02]  /*5270*/  LOP3.LUT R251, R216, 0xffff, RZ, 0xc0, !PT ;  /* 0x0000ffffd8fb7812 */ /* 0x000fe400078ec0ff */
[----:B------:R-:W-:-:S02]  /*5280*/  LOP3.LUT R170, R170, 0xffff, RZ, 0xc0, !PT ;  /* 0x0000ffffaaaa7812 */ /* 0x000fc400078ec0ff */
[----:B------:R-:W-:Y:S02]  /*5290*/  LOP3.LUT R247, R220, 0xffff, RZ, 0xc0, !PT ;  /* 0x0000ffffdcf77812 */ /* 0x000fe400078ec0ff */
[----:B--2---:R-:W-:Y:S02]  /*52a0*/  LOP3.LUT R158, R147, 0xffff, RZ, 0xc0, !PT ;  /* 0x0000ffff939e7812 */ /* 0x004fe400078ec0ff */
[----:B------:R-:W-:Y:S02]  /*52b0*/  PRMT R142, R142, 0x3340, R145 ;  /* 0x000033408e8e7816 */ /* 0x000fe40000000091 */
[----:B------:R-:W-:Y:S02]  /*52c0*/  LOP3.LUT R143, R172, 0xffff, RZ, 0xc0, !PT ;  /* 0x0000ffffac8f7812 */ /* 0x000fe400078ec0ff */
[----:B------:R-:W-:Y:S02]  /*52d0*/  LOP3.LUT R248, R248, 0xffff, RZ, 0xc0, !PT ;  /* 0x0000fffff8f87812 */ /* 0x000fe400078ec0ff */
[----:B------:R-:W-:-:S02]  /*52e0*/  LOP3.LUT R135, R174, 0xffff, RZ, 0xc0, !PT ;  /* 0x0000ffffae877812 */ /* 0x000fc400078ec0ff */
[----:B------:R-:W-:Y:S02]  /*52f0*/  LOP3.LUT R246, R246, 0xffff, RZ, 0xc0, !PT ;  /* 0x0000fffff6f67812 */ /* 0x000fe400078ec0ff */
[----:B------:R-:W-:Y:S02]  /*5300*/  LOP3.LUT R178, R178, 0xffff, RZ, 0xc0, !PT ;  /* 0x0000ffffb2b27812 */ /* 0x000fe400078ec0ff */
[----:B------:R-:W-:Y:S02]  /*5310*/  LOP3.LUT R147, R176, 0xffff, RZ, 0xc0, !PT ;  /* 0x0000ffffb0937812 */ /* 0x000fe400078ec0ff */
[----:B------:R-:W-:Y:S02]  /*5320*/  LOP3.LUT R244, R244, 0xffff, RZ, 0xc0, !PT ;  /* 0x0000fffff4f47812 */ /* 0x000fe400078ec0ff */
[----:B------:R-:W-:Y:S02]  /*5330*/  LOP3.LUT R139, R198, 0xffff, RZ, 0xc0, !PT ;  /* 0x0000ffffc68b7812 */ /* 0x000fe400078ec0ff */
[----:B------:R-:W-:-:S02]  /*5340*/  LOP3.LUT R242, R242, 0xffff, RZ, 0xc0, !PT ;  /* 0x0000fffff2f27812 */ /* 0x000fc400078ec0ff */
[----:B------:R-:W-:Y:S02]  /*5350*/  LOP3.LUT R145, R166, 0xffff, RZ, 0xc0, !PT ;  /* 0x0000ffffa6917812 */ /* 0x000fe400078ec0ff */
[----:B------:R-:W-:Y:S02]  /*5360*/  LOP3.LUT R240, R240, 0xffff, RZ, 0xc0, !PT ;  /* 0x0000fffff0f07812 */ /* 0x000fe400078ec0ff */
[----:B------:R-:W-:Y:S02]  /*5370*/  PRMT R154, R154, 0x3340, R239 ;  /* 0x000033409a9a7816 */ /* 0x000fe400000000ef */
[----:B------:R-:W-:Y:S02]  /*5380*/  PRMT R136, R136, 0x3340, R245 ;  /* 0x0000334088887816 */ /* 0x000fe400000000f5 */
[----:B------:R-:W-:Y:S02]  /*5390*/  PRMT R239, R168, 0x3340, R241 ;  /* 0x00003340a8ef7816 */ /* 0x000fe400000000f1 */
[----:B------:R-:W-:-:S02]  /*53a0*/  PRMT R180, R180, 0x3340, R251 ;  /* 0x00003340b4b47816 */ /* 0x000fc400000000fb */
[----:B------:R-:W-:Y:S02]  /*53b0*/  LOP3.LUT R192, R192, 0xffff, RZ, 0xc0, !PT ;  /* 0x0000ffffc0c07812 */ /* 0x000fe400078ec0ff */
[----:B------:R-:W-:Y:S02]  /*53c0*/  LOP3.LUT R237, R237, 0xffff, RZ, 0xc0, !PT ;  /* 0x0000ffffeded7812 */ /* 0x000fe400078ec0ff */
[----:B------:R-:W-:Y:S02]  /*53d0*/  LOP3.LUT R188, R188, 0xffff, RZ, 0xc0, !PT ;  /* 0x0000ffffbcbc7812 */ /* 0x000fe400078ec0ff */
[----:B------:R-:W-:Y:S02]  /*53e0*/  LOP3.LUT R241, R230, 0xffff, RZ, 0xc0, !PT ;  /* 0x0000ffffe6f17812 */ /* 0x000fe400078ec0ff */
[----:B------:R-:W-:Y:S02]  /*53f0*/  LOP3.LUT R245, R226, 0xffff, RZ, 0xc0, !PT ;  /* 0x0000ffffe2f57812 */ /* 0x000fe400078ec0ff */
[----:B------:R-:W-:-:S02]  /*5400*/  PRMT R170, R170, 0x3340, R247 ;  /* 0x00003340aaaa7816 */ /* 0x000fc400000000f7 */
[----:B------:R-:W-:Y:S02]  /*5410*/  LOP3.LUT R150, R150, 0xffff, RZ, 0xc0, !PT ;  /* 0x0000ffff96967812 */ /* 0x000fe400078ec0ff */
[----:B------:R-:W-:Y:S02]  /*5420*/  LOP3.LUT R251, R212, 0xffff, RZ, 0xc0, !PT ;  /* 0x0000ffffd4fb7812 */ /* 0x000fe400078ec0ff */
[----:B------:R-:W-:Y:S02]  /*5430*/  PRMT R143, R143, 0x3340, R248 ;  /* 0x000033408f8f7816 */ /* 0x000fe400000000f8 */
[----:B------:R-:W-:Y:S02]  /*5440*/  PRMT R135, R135, 0x3340, R246 ;  /* 0x0000334087877816 */ /* 0x000fe400000000f6 */
[----:B------:R-:W-:Y:S02]  /*5450*/  LOP3.LUT R184, R184, 0xffff, RZ, 0xc0, !PT ;  /* 0x0000ffffb8b87812 */ /* 0x000fe400078ec0ff */
[----:B------:R-:W-:-:S02]  /*5460*/  LOP3.LUT R243, R222, 0xffff, RZ, 0xc0, !PT ;  /* 0x0000ffffdef37812 */ /* 0x000fc400078ec0ff */
[----:B------:R-:W-:Y:S02]  /*5470*/  LOP3.LUT R160, R160, 0xffff, RZ, 0xc0, !PT ;  /* 0x0000ffffa0a07812 */ /* 0x000fe400078ec0ff */
[----:B------:R-:W-:Y:S02]  /*5480*/  LOP3.LUT R249, R218, 0xffff, RZ, 0xc0, !PT ;  /* 0x0000ffffdaf97812 */ /* 0x000fe400078ec0ff */
[----:B------:R-:W-:Y:S02]  /*5490*/  LOP3.LUT R208, R208, 0xffff, RZ, 0xc0, !PT ;  /* 0x0000ffffd0d07812 */ /* 0x000fe400078ec0ff */
[----:B------:R-:W-:Y:S02]  /*54a0*/  LOP3.LUT R247, R214, 0xffff, RZ, 0xc0, !PT ;  /* 0x0000ffffd6f77812 */ /* 0x000fe400078ec0ff */
[----:B------:R-:W-:Y:S02]  /*54b0*/  LOP3.LUT R210, R210, 0xffff, RZ, 0xc0, !PT ;  /* 0x0000ffffd2d27812 */ /* 0x000fe400078ec0ff */
[----:B------:R-:W-:-:S02]  /*54c0*/  PRMT R147, R178, 0x3340, R147 ;  /* 0x00003340b2937816 */ /* 0x000fc40000000093 */
[----:B------:R-:W-:Y:S02]  /*54d0*/  PRMT R137, R137, 0x3340, R244 ;  /* 0x0000334089897816 */ /* 0x000fe400000000f4 */
[----:B------:R-:W-:Y:S02]  /*54e0*/  PRMT R139, R139, 0x3340, R242 ;  /* 0x000033408b8b7816 */ /* 0x000fe400000000f2 */
[----:B------:R-:W-:Y:S02]  /*54f0*/  PRMT R145, R145, 0x3340, R240 ;  /* 0x0000334091917816 */ /* 0x000fe400000000f0 */
[----:B------:R-:W-:Y:S02]  /*5500*/  PRMT R237, R192, 0x3340, R237 ;  /* 0x00003340c0ed7816 */ /* 0x000fe400000000ed */
[----:B------:R-:W-:Y:S02]  /*5510*/  PRMT R241, R188, 0x3340, R241 ;  /* 0x00003340bcf17816 */ /* 0x000fe400000000f1 */
        /* <DEDUP_REMOVED lines=17> */
[----:B------:R-:W-:Y:S01]  /*5630*/  PRMT R139, R156, 0x5410, R245 ;  /* 0x000054109c8b7816 */ /* 0x000fe200000000f5 */
[----:B------:R-:W-:Y:S01]  /*5640*/  STS.128 [R12+UR12], R140 ;  /* 0x0000008c0c007988 */ /* 0x000fe20008000c0c */
[----:B------:R-:W-:-:S02]  /*5650*/  PRMT R144, R186, 0x5410, R243 ;  /* 0x00005410ba907816 */ /* 0x000fc400000000f3 */
[----:B------:R-:W-:Y:S02]  /*5660*/  PRMT R145, R170, 0x5410, R249 ;  /* 0x00005410aa917816 */ /* 0x000fe400000000f9 */
[----:B------:R-:W-:Y:S02]  /*5670*/  PRMT R146, R180, 0x5410, R247 ;  /* 0x00005410b4927816 */ /* 0x000fe400000000f7 */
[----:B------:R-:W-:Y:S01]  /*5680*/  PRMT R147, R150, 0x5410, R251 ;  /* 0x0000541096937816 */ /* 0x000fe200000000fb */
[----:B------:R0:W-:Y:S01]  /*5690*/  STS.128 [R9+UR12], R132 ;  /* 0x0000008409007988 */ /* 0x0001e20008000c0c */
[----:B------:R-:W-:-:S03]  /*56a0*/  LOP3.LUT R237, R2, 0x10, RZ, 0x3c, !PT ;  /* 0x0000001002ed7812 */ /* 0x000fc600078e3cff */
[----:B------:R-:W-:Y:S04]  /*56b0*/  STS.128 [R8+UR12], R136 ;  /* 0x0000008808007988 */ /* 0x000fe80008000c0c */
[----:B------:R-:W-:Y:S04]  /*56c0*/  STS.128 [R7+UR12], R144 ;  /* 0x0000009007007988 */ /* 0x000fe80008000c0c */
[----:B------:R-:W-:Y:S01]  /*56d0*/  STS.U8 [R2+UR12+0x2000], R221 ;  /* 0x002000dd02007988 */ /* 0x000fe2000800000c */
[C---:B0-----:R-:W-:Y:S02]  /*56e0*/  LOP3.LUT R133, R2.reuse, 0x20, RZ, 0x3c, !PT ;  /* 0x0000002002857812 */ /* 0x041fe400078e3cff */
[----:B------:R-:W-:Y:S01]  /*56f0*/  LOP3.LUT R135, R2, 0x30, RZ, 0x3c, !PT ;  /* 0x0000003002877812 */ /* 0x000fe200078e3cff */
[----:B----4-:R-:W-:Y:S04]  /*5700*/  STS.U8 [R2+UR12+0x2200], R223 ;  /* 0x002200df02007988 */ /* 0x010fe8000800000c */
[----:B------:R-:W-:Y:S04]  /*5710*/  STS.U8 [R2+UR12+0x2400], R225 ;  /* 0x002400e102007988 */ /* 0x000fe8000800000c */
[----:B------:R-:W-:Y:S04]  /*5720*/  STS.U8 [R2+UR12+0x2600], R227 ;  /* 0x002600e302007988 */ /* 0x000fe8000800000c */
[----:B-----5:R-:W-:Y:S04]  /*5730*/  STS.U8 [R2+UR12+0x2e00], R229 ;  /* 0x002e00e502007988 */ /* 0x020fe8000800000c */
[----:B------:R-:W-:Y:S04]  /*5740*/  STS.U8 [R2+UR12+0x2a00], R233 ;  /* 0x002a00e902007988 */ /* 0x000fe8000800000c */
[----:B------:R-:W-:Y:S04]  /*5750*/  STS.U8 [R2+UR12+0x2800], R235 ;  /* 0x002800eb02007988 */ /* 0x000fe8000800000c */
[----:B------:R-:W-:Y:S04]  /*5760*/  STS.U8 [R2+UR12+0x2c00], R231 ;  /* 0x002c00e702007988 */ /* 0x000fe8000800000c */
[----:B------:R0:W-:Y:S04]  /*5770*/  STS.U8 [R237+UR12+0x2080], R22 ;  /* 0x00208016ed007988 */ /* 0x0001e8000800000c */
        /* <DEDUP_REMOVED lines=22> */
[----:B------:R1:W-:Y:S01]  /*58e0*/  STS.U8 [R135+UR12+0x2f80], R148 ;  /* 0x002f809487007988 */ /* 0x0003e2000800000c */
[----:B------:R2:W-:Y:S06]  /*58f0*/  MEMBAR.ALL.CTA ;  /* 0x0000000000007992 */ /* 0x0005ec0000008000 */
[----:B--2---:R-:W2:Y:S02]  /*5900*/  FENCE.VIEW.ASYNC.S ;  /* 0x00000000000073c6 */ /* 0x004ea40000000000 */
[----:B--2---:R-:W-:Y:S06]  /*5910*/  BAR.SYNC.DEFER_BLOCKING 0x0 ;  /* 0x0000000000007b1d */ /* 0x004fec0000010000 */
[----:B------:R-:W-:Y:S01]  /*5920*/  UMOV UR4, UR13 ;  /* 0x0000000d00047c82 */ /* 0x000fe20008000000 */
[----:B------:R-:W-:Y:S01]  /*5930*/  UMOV UR5, 0x80000020 ;  /* 0x8000002000057882 */ /* 0x000fe20000000000 */
[----:B------:R-:W-:-:S06]  /*5940*/  WARPGROUP.ARRIVE ;  /* 0x00000000000079c5 */ /* 0x000fcc0000000000 */
[----:B------:R-:W-:Y:S01]  /*5950*/  QGMMA.64x64x32.F32.E5M2.E5M2 R56, gdesc[UR4], R56 ;  /* 0x00e00000043879f3 */ /* 0x000fe20008703838 */
[----:B------:R-:W-:Y:S01]  /*5960*/  UMOV UR18, UR6 ;  /* 0x0000000600127c82 */ /* 0x000fe20008000000 */
[----:B------:R-:W-:Y:S02]  /*5970*/  UMOV UR19, UR7 ;  /* 0x0000000700137c82 */ /* 0x000fe40008000000 */
[----:B------:R-:W-:Y:S04]  /*5980*/  QGMMA.64x64x32.F32.E5M2.E5M2 R56, gdesc[UR8], R56 ;  /* 0x00e00000083879f3 */ /* 0x000fe80008703838 */
[----:B------:R-:W-:Y:S01]  /*5990*/  QGMMA.64x64x32.F32.E5M2.E5M2 R24, gdesc[UR16], R24 ;  /* 0x00e00000101879f3 */ /* 0x000fe20008703818 */
[----:B------:R-:W-:Y:S01]  /*59a0*/  UMOV UR22, UR10 ;  /* 0x0000000a00167c82 */ /* 0x000fe20008000000 */
[----:B------:R-:W-:Y:S01]  /*59b0*/  UMOV UR23, UR11 ;  /* 0x0000000b00177c82 */ /* 0x000fe20008000000 */
[----:B------:R-:W-:-:S02]  /*59c0*/  USHF.R.S32.HI UR4, URZ, 0x1f, UR24 ;  /* 0x0000001f3f047899 */ /* 0x000fc40008011418 */
[----:B------:R-:W-:Y:S01]  /*59d0*/  IADD3 R211, P1, R211, UR24, RZ ;  /* 0x00000018d3d37c10 */ /* 0x000fe2000ff3e0ff */
[----:B0-----:R-:W-:-:S03]  /*59e0*/  IMAD.SHL.U32 R22, R13, 0x40, RZ ;  /* 0x000000400d167824 */ /* 0x001fc600078e00ff */
[----:B------:R-:W-:Y:S02]  /*59f0*/  IADD3.X R187, R187, UR4, RZ, P1, !PT ;  /* 0x00000004bbbb7c10 */ /* 0x000fe40008ffe4ff */
[----:B------:R-:W-:Y:S02]  /*5a00*/  IADD3 R189, P1, R189, UR24, RZ ;  /* 0x00000018bdbd7c10 */ /* 0x000fe4000ff3e0ff */
[----:B------:R-:W-:Y:S02]  /*5a10*/  IADD3 R16, P0, R22, R16, RZ ;  /* 0x0000001016107210 */ /* 0x000fe40007f1e0ff */
[----:B------:R-:W-:Y:S02]  /*5a20*/  IADD3 R11, P5, R11, UR24, RZ ;  /* 0x000000180b0b7c10 */ /* 0x000fe4000ffbe0ff */
[----:B------:R-:W-:Y:S02]  /*5a30*/  IADD3 R205, P4, R205, UR24, RZ ;  /* 0x00000018cdcd7c10 */ /* 0x000fe4000ff9e0ff */
[----:B------:R-:W-:-:S02]  /*5a40*/  IADD3 R207, P3, R207, UR24, RZ ;  /* 0x00000018cfcf7c10 */ /* 0x000fc4000ff7e0ff */
[----:B------:R-:W-:Y:S02]  /*5a50*/  IADD3 R209, P2, R209, UR24, RZ ;  /* 0x00000018d1d17c10 */ /* 0x000fe4000ff5e0ff */
[----:B------:R-:W-:Y:S01]  /*5a60*/  IADD3.X R159, R159, UR4, RZ, P1, !PT ;  /* 0x000000049f9f7c10 */ /* 0x000fe20008ffe4ff */
[----:B------:R-:W-:Y:S01]  /*5a70*/  QGMMA.64x64x32.F32.E5M2.E5M2 R24, gdesc[UR20], R24, gsb0 ;  /* 0x00e00000141879f3 */ /* 0x000fe20008003818 */
[----:B------:R-:W-:Y:S02]  /*5a80*/  IADD3 R161, P1, R161, UR24, RZ ;  /* 0x00000018a1a17c10 */ /* 0x000fe4000ff3e0ff */
[----:B------:R-:W-:Y:S02]  /*5a90*/  LEA.HI.X.SX32 R203, R22, R203, 0x1, P0 ;  /* 0x000000cb16cb7211 */ /* 0x000fe400000f0eff */
[----:B------:R-:W-:Y:S02]  /*5aa0*/  IADD3.X R219, R219, UR4, RZ, P5, !PT ;  /* 0x00000004dbdb7c10 */ /* 0x000fe4000affe4ff */
[----:B------:R-:W-:-:S02]  /*5ab0*/  IADD3.X R199, R199, UR4, RZ, P4, !PT ;  /* 0x00000004c7c77c10 */ /* 0x000fc4000a7fe4ff */
[----:B------:R-:W-:Y:S02]  /*5ac0*/  IADD3.X R195, R195, UR4, RZ, P3, !PT ;  /* 0x00000004c3c37c10 */ /* 0x000fe40009ffe4ff */
[----:B------:R-:W-:Y:S02]  /*5ad0*/  IADD3.X R191, R191, UR4, RZ, P2, !PT ;  /* 0x00000004bfbf7c10 */ /* 0x000fe400097fe4ff */
[----:B------:R-:W-:Y:S02]  /*5ae0*/  IADD3 R213, P0, R213, UR24, RZ ;  /* 0x00000018d5d57c10 */ /* 0x000fe4000ff1e0ff */
[----:B------:R-:W-:Y:S02]  /*5af0*/  IADD3 R215, P6, R215, UR24, RZ ;  /* 0x00000018d7d77c10 */ /* 0x000fe4000ffde0ff */
[----:B------:R-:W-:Y:S02]  /*5b00*/  IADD3 R217, P5, R217, UR24, RZ ;  /* 0x00000018d9d97c10 */ /* 0x000fe4000ffbe0ff */
[----:B------:R-:W-:-:S02]  /*5b10*/  IADD3 R201, P4, R201, UR24, RZ ;  /* 0x00000018c9c97c10 */ /* 0x000fc4000ff9e0ff */
[----:B------:R-:W-:Y:S02]  /*5b20*/  IADD3 R197, P3, R197, UR24, RZ ;  /* 0x00000018c5c57c10 */ /* 0x000fe4000ff7e0ff */
[----:B------:R-:W-:Y:S01]  /*5b30*/  IADD3 R193, P2, R193, UR24, RZ ;  /* 0x00000018c1c17c10 */ /* 0x000fe2000ff5e0ff */
[----:B------:R-:W-:Y:S01]  /*5b40*/  VIADD R20, R20, 0xffffffff ;  /* 0xffffffff14147836 */ /* 0x000fe20000000000 */
[----:B------:R-:W-:Y:S02]  /*5b50*/  IADD3.X R115, R115, UR4, RZ, P1, !PT ;  /* 0x0000000473737c10 */ /* 0x000fe40008ffe4ff */
[----:B------:R-:W-:Y:S02]  /*5b60*/  IADD3 R117, P1, R117, UR24, RZ ;  /* 0x0000001875757c10 */ /* 0x000fe4000ff3e0ff */
[----:B------:R-:W-:Y:S02]  /*5b70*/  IADD3.X R183, R183, UR4, RZ, P0, !PT ;  /* 0x00000004b7b77c10 */ /* 0x000fe400087fe4ff */
[----:B------:R-:W-:-:S02]  /*5b80*/  IADD3.X R179, R179, UR4, RZ, P6, !PT ;  /* 0x00000004b3b37c10 */ /* 0x000fc4000b7fe4ff */
[----:B------:R-:W-:Y:S02]  /*5b90*/  IADD3.X R175, R175, UR4, RZ, P5, !PT ;  /* 0x00000004afaf7c10 */ /* 0x000fe4000affe4ff */
[----:B------:R-:W-:Y:S02]  /*5ba0*/  IADD3.X R171, R171, UR4, RZ, P4, !PT ;  /* 0x00000004abab7c10 */ /* 0x000fe4000a7fe4ff */
[----:B------:R-:W-:Y:S02]  /*5bb0*/  IADD3.X R167, R167, UR4, RZ, P3, !PT ;  /* 0x00000004a7a77c10 */ /* 0x000fe40009ffe4ff */
[----:B------:R-:W-:Y:S02]  /*5bc0*/  IADD3.X R163, R163, UR4, RZ, P2, !PT ;  /* 0x00000004a3a37c10 */ /* 0x000fe400097fe4ff */
[----:B------:R-:W-:Y:S02]  /*5bd0*/  IADD3 R185, P0, R185, UR24, RZ ;  /* 0x00000018b9b97c10 */ /* 0x000fe4000ff1e0ff */
[----:B------:R-:W-:-:S02]  /*5be0*/  IADD3 R181, P6, R181, UR24, RZ ;  /* 0x00000018b5b57c10 */ /* 0x000fc4000ffde0ff */
[----:B------:R-:W-:Y:S02]  /*5bf0*/  IADD3 R177, P5, R177, UR24, RZ ;  /* 0x00000018b1b17c10 */ /* 0x000fe4000ffbe0ff */
[----:B------:R-:W-:Y:S02]  /*5c00*/  IADD3 R173, P4, R173, UR24, RZ ;  /* 0x00000018adad7c10 */ /* 0x000fe4000ff9e0ff */
[----:B------:R-:W-:Y:S02]  /*5c10*/  IADD3 R169, P3, R169, UR24, RZ ;  /* 0x00000018a9a97c10 */ /* 0x000fe4000ff7e0ff */
[----:B------:R-:W-:Y:S02]  /*5c20*/  IADD3 R165, P2, R165, UR24, RZ ;  /* 0x00000018a5a57c10 */ /* 0x000fe4000ff5e0ff */
[----:B------:R-:W-:Y:S02]  /*5c30*/  IADD3.X R89, R89, UR4, RZ, P1, !PT ;  /* 0x0000000459597c10 */ /* 0x000fe40008ffe4ff */
[----:B------:R-:W-:-:S02]  /*5c40*/  ISETP.NE.U32.AND P1, PT, R20, RZ, PT ;  /* 0x000000ff1400720c */ /* 0x000fc40003f25070 */
[----:B------:R-:W-:Y:S02]  /*5c50*/  IADD3.X R155, R155, UR4, RZ, P0, !PT ;  /* 0x000000049b9b7c10 */ /* 0x000fe400087fe4ff */
[----:B------:R-:W-:Y:S02]  /*5c60*/  IADD3.X R151, R151, UR4, RZ, P6, !PT ;  /* 0x0000000497977c10 */ /* 0x000fe4000b7fe4ff */
[----:B------:R-:W-:Y:S02]  /*5c70*/  IADD3.X R131, R131, UR4, RZ, P5, !PT ;  /* 0x0000000483837c10 */ /* 0x000fe4000affe4ff */
[----:B------:R-:W-:Y:S02]  /*5c80*/  IADD3.X R127, R127, UR4, RZ, P4, !PT ;  /* 0x000000047f7f7c10 */ /* 0x000fe4000a7fe4ff */
[----:B------:R-:W-:Y:S02]  /*5c90*/  IADD3.X R123, R123, UR4, RZ, P3, !PT ;  /* 0x000000047b7b7c10 */ /* 0x000fe40009ffe4ff */
[----:B------:R-:W-:-:S02]  /*5ca0*/  IADD3.X R119, R119, UR4, RZ, P2, !PT ;  /* 0x0000000477777c10 */ /* 0x000fc400097fe4ff */
[----:B------:R-:W-:Y:S02]  /*5cb0*/  IADD3 R157, P0, R157, UR24, RZ ;  /* 0x000000189d9d7c10 */ /* 0x000fe4000ff1e0ff */
[----:B------:R-:W-:Y:S02]  /*5cc0*/  IADD3 R153, P6, R153, UR24, RZ ;  /* 0x0000001899997c10 */ /* 0x000fe4000ffde0ff */
[----:B------:R-:W-:Y:S02]  /*5cd0*/  IADD3 R149, P5, R149, UR24, RZ ;  /* 0x0000001895957c10 */ /* 0x000fe4000ffbe0ff */
[----:B------:R-:W-:Y:S02]  /*5ce0*/  IADD3 R129, P4, R129, UR24, RZ ;  /* 0x0000001881817c10 */ /* 0x000fe4000ff9e0ff */
[----:B------:R-:W-:Y:S02]  /*5cf0*/  IADD3 R125, P3, R125, UR24, RZ ;  /* 0x000000187d7d7c10 */ /* 0x000fe4000ff7e0ff */
[----:B------:R-:W-:-:S02]  /*5d00*/  IADD3 R121, P2, R121, UR24, RZ ;  /* 0x0000001879797c10 */ /* 0x000fc4000ff5e0ff */
        /* <DEDUP_REMOVED lines=11> */
[----:B------:R-:W-:Y:S01]  /*5dc0*/  IADD3 R93, P2, R93, UR24, RZ ;  /* 0x000000185d5d7c10 */ /* 0x000fe2000ff5e0ff */
[----:B------:R-:W-:-:S02]  /*5dd0*/  WARPGROUP.DEPBAR.LE gsb0, 0x0 ;  /* 0x00008000000079c5 */ /* 0x000fc40000010000 */
[----:B------:R-:W-:Y:S02]  /*5de0*/  IADD3.X R3, R3, UR4, RZ, P0, !PT ;  /* 0x0000000403037c10 */ /* 0x000fe400087fe4ff */
[----:B------:R-:W-:Y:S02]  /*5df0*/  IADD3.X R23, R23, UR4, RZ, P6, !PT ;  /* 0x0000000417177c10 */ /* 0x000fe4000b7fe4ff */
[----:B------:R-:W-:Y:S02]  /*5e00*/  IADD3.X R21, R21, UR4, RZ, P5, !PT ;  /* 0x0000000415157c10 */ /* 0x000fe4000affe4ff */
[----:B------:R-:W-:Y:S02]  /*5e10*/  IADD3.X R19, R19, UR4, RZ, P4, !PT ;  /* 0x0000000413137c10 */ /* 0x000fe4000a7fe4ff */
[----:B------:R-:W-:Y:S02]  /*5e20*/  IADD3.X R17, R17, UR4, RZ, P3, !PT ;  /* 0x0000000411117c10 */ /* 0x000fe40009ffe4ff */
[----:B------:R-:W-:Y:S01]  /*5e30*/  IADD3.X R15, R15, UR4, RZ, P2, !PT ;  /* 0x000000040f0f7c10 */ /* 0x000fe200097fe4ff */
[----:B------:R-:W-:Y:S01]  /*5e40*/  VIADD R18, R18, 0xffffffc0 ;  /* 0xffffffc012127836 */ /* 0x000fe20000000000 */
[----:B-1----:R-:W-:Y:S06]  /*5e50*/  @P1 BRA `(.L_x_2) ;  /* 0xffffffd000141947 */ /* 0x002fec000383ffff */
.L_x_1:
[----:B------:R-:W-:Y:S01]  /*5e60*/  BAR.SYNC.DEFER_BLOCKING 0x0 ;  /* 0x0000000000007b1d */ /* 0x000fe20000010000 */
[C---:B------:R-:W-:Y:S01]  /*5e70*/  IMAD.SHL.U32 R3, R0.reuse, 0x10, RZ ;  /* 0x0000001000037824 */ /* 0x040fe200078e00ff */
[----:B------:R-:W-:Y:S01]  /*5e80*/  F2FP.SATFINITE.E5M2.F32.PACK_AB_MERGE_C R58, R59, R58, RZ ;  /* 0x0000003a3b3a723e */ /* 0x000fe200048060ff */
[----:B------:R-:W-:Y:S01]  /*5e90*/  IMAD.SHL.U32 R0, R0, 0x40, RZ ;  /* 0x0000004000007824 */ /* 0x000fe200078e00ff */
[----:B------:R-:W-:Y:S01]  /*5ea0*/  F2FP.SATFINITE.E5M2.F32.PACK_AB_MERGE_C R63, R63, R62, RZ ;  /* 0x0000003e3f3f723e */ /* 0x000fe200048060ff */
[----:B------:R-:W-:Y:S01]  /*5eb0*/  VIADD R7, R5, 0x1 ;  /* 0x0000000105077836 */ /* 0x000fe20000000000 */
[----:B------:R-:W-:Y:S01]  /*5ec0*/  LOP3.LUT R3, R3, 0xf0, RZ, 0xc0, !PT ;  /* 0x000000f003037812 */ /* 0x000fe200078ec0ff */
[----:B------:R-:W-:Y:S01]  /*5ed0*/  ULDC.64 UR6, c[0x0][0x228] ;  /* 0x00008a0000067ab9 */ /* 0x000fe20000000a00 */
[----:B------:R-:W-:Y:S01]  /*5ee0*/  LOP3.LUT R0, R0, 0x400, RZ, 0xc0, !PT ;  /* 0x0000040000007812 */ /* 0x000fe200078ec0ff */
[----:B------:R-:W-:Y:S01]  /*5ef0*/  ULDC UR4, c[0x0][0x244] ;  /* 0x0000910000047ab9 */ /* 0x000fe20000000800 */
[----:B------:R-:W-:-:S02]  /*5f00*/  LOP3.LUT R6, R6, 0x300, RZ, 0xc0, !PT ;  /* 0x0000030006067812 */ /* 0x000fc400078ec0ff */
[----:B------:R-:W-:Y:S01]  /*5f10*/  IADD3 R3, R0, UR12, R3 ;  /* 0x0000000c00037c10 */ /* 0x000fe2000fffe003 */
[----:B------:R-:W-:Y:S01]  /*5f20*/  VIADD R0, R5, 0x4 ;  /* 0x0000000405007836 */ /* 0x000fe20000000000 */
[----:B------:R-:W-:Y:S02]  /*5f30*/  F2FP.SATFINITE.E5M2.F32.PACK_AB_MERGE_C R56, R57, R56, RZ ;  /* 0x000000383938723e */ /* 0x000fe400048060ff */
[----:B------:R-:W-:Y:S02]  /*5f40*/  F2FP.SATFINITE.E5M2.F32.PACK_AB_MERGE_C R61, R61, R60, RZ ;  /* 0x0000003c3d3d723e */ /* 0x000fe400048060ff */
[----:B------:R-:W-:Y:S01]  /*5f50*/  F2FP.SATFINITE.E5M2.F32.PACK_AB_MERGE_C R24, R25, R24, RZ ;  /* 0x000000181918723e */ /* 0x000fe200048060ff */
[----:B------:R-:W-:Y:S01]  /*5f60*/  IMAD.IADD R25, R6, 0x1, R3 ;  /* 0x0000000106197824 */ /* 0x000fe200078e0203 */
[----:B------:R-:W-:Y:S01]  /*5f70*/  F2FP.SATFINITE.E5M2.F32.PACK_AB_MERGE_C R26, R27, R26, RZ ;  /* 0x0000001a1b1a723e */ /* 0x000fe200048060ff */
[----:B------:R-:W-:Y:S01]  /*5f80*/  VIADD R6, R5, 0x2 ;  /* 0x0000000205067836 */ /* 0x000fe20000000000 */
[----:B------:R-:W-:-:S02]  /*5f90*/  F2FP.SATFINITE.E5M2.F32.PACK_AB_MERGE_C R29, R29, R28, RZ ;  /* 0x0000001c1d1d723e */ /* 0x000fc400048060ff */
[----:B------:R-:W-:Y:S02]  /*5fa0*/  F2FP.SATFINITE.E5M2.F32.PACK_AB_MERGE_C R31, R31, R30, RZ ;  /* 0x0000001e1f1f723e */ /* 0x000fe400048060ff */
[----:B------:R-:W-:Y:S02]  /*5fb0*/  PRMT R57, R58, 0x5410, R63 ;  /* 0x000054103a397816 */ /* 0x000fe4000000003f */
[----:B------:R-:W-:Y:S02]  /*5fc0*/  PRMT R56, R56, 0x5410, R61 ;  /* 0x0000541038387816 */ /* 0x000fe4000000003d */
[----:B------:R-:W-:Y:S02]  /*5fd0*/  PRMT R58, R24, 0x5410, R29 ;  /* 0x00005410183a7816 */ /* 0x000fe4000000001d */
[----:B------:R-:W-:Y:S02]  /*5fe0*/  PRMT R59, R26, 0x5410, R31 ;  /* 0x000054101a3b7816 */ /* 0x000fe4000000001f */
[----:B------:R-:W-:Y:S01]  /*5ff0*/  LEA R3, R2, UR12, 0x4 ;  /* 0x0000000c02037c11 */ /* 0x000fe2000f8e20ff */
[----:B------:R-:W-:Y:S01]  /*6000*/  VIADD R2, R5, 0x3 ;  /* 0x0000000305027836 */ /* 0x000fe20000000000 */
[----:B------:R-:W-:Y:S01]  /*6010*/  F2FP.SATFINITE.E5M2.F32.PACK_AB_MERGE_C R66, R67, R66, RZ ;  /* 0x000000424342723e */ /* 0x000fe200048060ff */
[----:B------:R-:W-:Y:S01]  /*6020*/  STSM.16.M88.4 [R25], R56 ;  /* 0x0000003819007844 */ /* 0x000fe20000000200 */
[----:B------:R-:W-:-:S02]  /*6030*/  F2FP.SATFINITE.E5M2.F32.PACK_AB_MERGE_C R71, R71, R70, RZ ;  /* 0x000000464747723e */ /* 0x000fc400048060ff */
[----:B------:R-:W-:Y:S01]  /*6040*/  F2FP.SATFINITE.E5M2.F32.PACK_AB_MERGE_C R64, R65, R64, RZ ;  /* 0x000000404140723e */ /* 0x000fe200048060ff */
[----:B------:R-:W-:Y:S01]  /*6050*/  BAR.SYNC.DEFER_BLOCKING 0x0 ;  /* 0x0000000000007b1d */ /* 0x000fe20000010000 */
[----:B------:R-:W-:Y:S02]  /*6060*/  F2FP.SATFINITE.E5M2.F32.PACK_AB_MERGE_C R69, R69, R68, RZ ;  /* 0x000000444545723e */ /* 0x000fe400048060ff */
[----:B------:R-:W-:Y:S02]  /*6070*/  F2FP.SATFINITE.E5M2.F32.PACK_AB_MERGE_C R32, R33, R32, RZ ;  /* 0x000000202120723e */ /* 0x000fe400048060ff */
[----:B------:R-:W-:Y:S02]  /*6080*/  F2FP.SATFINITE.E5M2.F32.PACK_AB_MERGE_C R34, R35, R34, RZ ;  /* 0x000000222322723e */ /* 0x000fe400048060ff */
[----:B------:R-:W-:Y:S02]  /*6090*/  F2FP.SATFINITE.E5M2.F32.PACK_AB_MERGE_C R37, R37, R36, RZ ;  /* 0x000000242525723e */ /* 0x000fe400048060ff */
[----:B------:R-:W-:-:S02]  /*60a0*/  F2FP.SATFINITE.E5M2.F32.PACK_AB_MERGE_C R39, R39, R38, RZ ;  /* 0x000000262727723e */ /* 0x000fc400048060ff */
[----:B------:R-:W-:Y:S02]  /*60b0*/  PRMT R65, R66, 0x5410, R71 ;  /* 0x0000541042417816 */ /* 0x000fe40000000047 */
[----:B------:R-:W-:Y:S02]  /*60c0*/  PRMT R64, R64, 0x5410, R69 ;  /* 0x0000541040407816 */ /* 0x000fe40000000045 */
[----:B------:R-:W-:Y:S02]  /*60d0*/  PRMT R66, R32, 0x5410, R37 ;  /* 0x0000541020427816 */ /* 0x000fe40000000025 */
[----:B------:R-:W-:Y:S02]  /*60e0*/  PRMT R67, R34, 0x5410, R39 ;  /* 0x0000541022437816 */ /* 0x000fe40000000027 */
[----:B------:R-:W-:Y:S02]  /*60f0*/  F2FP.SATFINITE.E5M2.F32.PACK_AB_MERGE_C R74, R75, R74, RZ ;  /* 0x0000004a4b4a723e */ /* 0x000fe400048060ff */
[----:B------:R-:W-:-:S02]  /*6100*/  F2FP.SATFINITE.E5M2.F32.PACK_AB_MERGE_C R79, R79, R78, RZ ;  /* 0x0000004e4f4f723e */ /* 0x000fc400048060ff */
[----:B------:R-:W-:Y:S01]  /*6110*/  F2FP.SATFINITE.E5M2.F32.PACK_AB_MERGE_C R72, R73, R72, RZ ;  /* 0x000000484948723e */ /* 0x000fe200048060ff */
[----:B------:R-:W0:Y:S01]  /*6120*/  LDS.128 R16, [R3] ;  /* 0x0000000003107984 */ /* 0x000e220000000c00 */
[----:B------:R-:W-:Y:S02]  /*6130*/  F2FP.SATFINITE.E5M2.F32.PACK_AB_MERGE_C R77, R77, R76, RZ ;  /* 0x0000004c4d4d723e */ /* 0x000fe400048060ff */
[----:B------:R-:W-:Y:S01]  /*6140*/  F2FP.SATFINITE.E5M2.F32.PACK_AB_MERGE_C R40, R41, R40, RZ ;  /* 0x000000282928723e */ /* 0x000fe200048060ff */
[----:B------:R-:W-:Y:S01]  /*6150*/  BAR.SYNC.DEFER_BLOCKING 0x0 ;  /* 0x0000000000007b1d */ /* 0x000fe20000010000 */
        /* <DEDUP_REMOVED lines=9> */
[----:B------:R-:W-:Y:S02]  /*61f0*/  F2FP.SATFINITE.E5M2.F32.PACK_AB_MERGE_C R80, R81, R80, RZ ;  /* 0x000000505150723e */ /* 0x000fe400048060ff */
[----:B------:R-:W-:Y:S02]  /*6200*/  F2FP.SATFINITE.E5M2.F32.PACK_AB_MERGE_C R85, R85, R84, RZ ;  /* 0x000000545555723e */ /* 0x000fe400048060ff */
[----:B------:R-:W-:Y:S01]  /*6210*/  F2FP.SATFINITE.E5M2.F32.PACK_AB_MERGE_C R48, R49, R48, RZ ;  /* 0x000000303130723e */ /* 0x000fe200048060ff */
[----:B------:R-:W-:Y:S01]  /*6220*/  STSM.16.M88.4 [R25], R64 ;  /* 0x0000004019007844 */ /* 0x000fe20000000200 */
[----:B------:R-:W-:Y:S02]  /*6230*/  F2FP.SATFINITE.E5M2.F32.PACK_AB_MERGE_C R50, R51, R50, RZ ;  /* 0x000000323332723e */ /* 0x000fe400048060ff */
[----:B------:R-:W-:Y:S01]  /*6240*/  F2FP.SATFINITE.E5M2.F32.PACK_AB_MERGE_C R53, R53, R52, RZ ;  /* 0x000000343535723e */ /* 0x000fe200048060ff */
[----:B------:R-:W-:Y:S01]  /*6250*/  BAR.SYNC.DEFER_BLOCKING 0x0 ;  /* 0x0000000000007b1d */ /* 0x000fe20000010000 */
[----:B------:R-:W-:-:S02]  /*6260*/  F2FP.SATFINITE.E5M2.F32.PACK_AB_MERGE_C R55, R55, R54, RZ ;  /* 0x000000363737723e */ /* 0x000fc400048060ff */
[----:B------:R-:W-:Y:S02]  /*6270*/  PRMT R81, R82, 0x5410, R87 ;  /* 0x0000541052517816 */ /* 0x000fe40000000057 */
[----:B------:R-:W-:Y:S02]  /*6280*/  PRMT R80, R80, 0x5410, R85 ;  /* 0x0000541050507816 */ /* 0x000fe40000000055 */
[----:B------:R-:W-:Y:S02]  /*6290*/  PRMT R82, R48, 0x5410, R53 ;  /* 0x0000541030527816 */ /* 0x000fe40000000035 */
[----:B------:R-:W-:Y:S02]  /*62a0*/  PRMT R83, R50, 0x5410, R55 ;  /* 0x0000541032537816 */ /* 0x000fe40000000037 */
[----:B------:R-:W-:Y:S01]  /*62b0*/  ISETP.GE.AND P0, PT, R4, UR6, PT ;  /* 0x0000000604007c0c */ /* 0x000fe2000bf06270 */
[----:B------:R-:W-:Y:S01]  /*62c0*/  ULDC UR6, c[0x0][0x248] ;  /* 0x0000920000067ab9 */ /* 0x000fe20000000800 */
[----:B0-----:R-:W-:-:S02]  /*62d0*/  PRMT R27, R16, 0x7770, RZ ;  /* 0x00007770101b7816 */ /* 0x001fc400000000ff */
[----:B------:R-:W-:Y:S01]  /*62e0*/  ISETP.LT.AND P4, PT, R0, UR7, !P0 ;  /* 0x0000000700007c0c */ /* 0x000fe2000c781270 */
[----:B------:R-:W-:Y:S01]  /*62f0*/  IMAD R0, R4, UR4, RZ ;  /* 0x0000000404007c24 */ /* 0x000fe2000f8e02ff */
[----:B------:R-:W-:Y:S01]  /*6300*/  ISETP.LT.AND P2, PT, R7, UR7, !P0 ;  /* 0x0000000707007c0c */ /* 0x000fe2000c741270 */
[----:B------:R-:W-:Y:S01]  /*6310*/  ULDC.64 UR4, c[0x0][0x220] ;  /* 0x0000880000047ab9 */ /* 0x000fe20000000a00 */
[----:B------:R-:W-:Y:S01]  /*6320*/  ISETP.LT.AND P5, PT, R2, UR7, !P0 ;  /* 0x0000000702007c0c */ /* 0x000fe2000c7a1270 */
[C---:B------:R-:W-:Y:S01]  /*6330*/  IMAD R7, R5.reuse, UR6, RZ ;  /* 0x0000000605077c24 */ /* 0x040fe2000f8e02ff */
[----:B------:R-:W-:Y:S01]  /*6340*/  IADD3 R2, P3, R0, UR4, RZ ;  /* 0x0000000400027c10 */ /* 0x000fe2000ff7e0ff */
[----:B------:R-:W-:Y:S01]  /*6350*/  VIADD R4, R5, 0x5 ;  /* 0x0000000505047836 */ /* 0x000fe20000000000 */
[----:B------:R-:W-:Y:S01]  /*6360*/  ISETP.LT.AND P1, PT, R6, UR7, !P0 ;  /* 0x0000000706007c0c */ /* 0x000fe2000c721270 */
[----:B------:R-:W0:Y:S01]  /*6370*/  LDS.128 R12, [R3] ;  /* 0x00000000030c7984 */ /* 0x000e220000000c00 */
[----:B------:R-:W-:Y:S01]  /*6380*/  LEA.HI.X.SX32 R0, R0, UR5, 0x1, P3 ;  /* 0x0000000500007c11 */ /* 0x000fe200098f0eff */
[C---:B------:R-:W-:Y:S01]  /*6390*/  VIADD R21, R7.reuse, UR6 ;  /* 0x0000000607157c36 */ /* 0x040fe20008000000 */
[----:B------:R-:W-:Y:S01]  /*63a0*/  BAR.SYNC.DEFER_BLOCKING 0x0 ;  /* 0x0000000000007b1d */ /* 0x000fe20000010000 */
[----:B------:R-:W-:-:S02]  /*63b0*/  IADD3 R6, P6, R7, R2, RZ ;  /* 0x0000000207067210 */ /* 0x000fc40007fde0ff */
[----:B------:R-:W-:Y:S01]  /*63c0*/  VIADD R23, R21, UR6 ;  /* 0x0000000615177c36 */ /* 0x000fe20008000000 */
[----:B------:R-:W-:Y:S02]  /*63d0*/  ISETP.LT.AND P3, PT, R5, UR7, !P0 ;  /* 0x0000000705007c0c */ /* 0x000fe4000c761270 */
[----:B------:R-:W-:Y:S02]  /*63e0*/  LEA.HI.X.SX32 R7, R7, R0, 0x1, P6 ;  /* 0x0000000007077211 */ /* 0x000fe400030f0eff */
[C---:B------:R-:W-:Y:S02]  /*63f0*/  IADD3 R20, P6, R21.reuse, R2, RZ ;  /* 0x0000000215147210 */ /* 0x040fe40007fde0ff */
[----:B------:R-:W-:Y:S02]  /*6400*/  PRMT R29, R16, 0x7771, RZ ;  /* 0x00007771101d7816 */ /* 0x000fe400000000ff */
[----:B------:R-:W-:Y:S02]  /*6410*/  LEA.HI.X.SX32 R21, R21, R0, 0x1, P6 ;  /* 0x0000000015157211 */ /* 0x000fe400030f0eff */
[----:B------:R-:W-:-:S02]  /*6420*/  IADD3 R22, P6, R23, R2, RZ ;  /* 0x0000000217167210 */ /* 0x000fc40007fde0ff */
[C---:B------:R-:W-:Y:S02]  /*6430*/  PRMT R33, R17.reuse, 0x7770, RZ ;  /* 0x0000777011217816 */ /* 0x040fe400000000ff */
[----:B------:R-:W-:Y:S02]  /*6440*/  PRMT R31, R17, 0x7771, RZ ;  /* 0x00007771111f7816 */ /* 0x000fe400000000ff */
[----:B------:R-:W-:Y:S01]  /*6450*/  PRMT R35, R18, 0x7771, RZ ;  /* 0x0000777112237816 */ /* 0x000fe200000000ff */
[----:B------:R-:W-:Y:S01]  /*6460*/  STSM.16.M88.4 [R25], R72 ;  /* 0x0000004819007844 */ /* 0x000fe20000000200 */
[----:B------:R-:W-:Y:S06]  /*6470*/  BAR.SYNC.DEFER_BLOCKING 0x0 ;  /* 0x0000000000007b1d */ /* 0x000fec0000010000 */
[----:B------:R-:W1:Y:S02]  /*6480*/  LDS.128 R8, [R3] ;  /* 0x0000000003087984 */ /* 0x000e640000000c00 */
[----:B------:R-:W-:Y:S06]  /*6490*/  BAR.SYNC.DEFER_BLOCKING 0x0 ;  /* 0x0000000000007b1d */ /* 0x000fec0000010000 */
[----:B------:R2:W-:Y:S02]  /*64a0*/  STSM.16.M88.4 [R25], R80 ;  /* 0x0000005019007844 */ /* 0x0005e40000000200 */
[----:B------:R-:W-:Y:S01]  /*64b0*/  BAR.SYNC.DEFER_BLOCKING 0x0 ;  /* 0x0000000000007b1d */ /* 0x000fe20000010000 */
[C---:B--2---:R-:W-:Y:S01]  /*64c0*/  VIADD R25, R23.reuse, UR6 ;  /* 0x0000000617197c36 */ /* 0x044fe20008000000 */
[----:B------:R-:W-:-:S04]  /*64d0*/  LEA.HI.X.SX32 R23, R23, R0, 0x1, P6 ;  /* 0x0000000017177211 */ /* 0x000fc800030f0eff */
[----:B------:R2:W-:Y:S01]  /*64e0*/  @P3 STG.E.U8 desc[UR14][R6.64], R27 ;  /* 0x0000001b06003986 */ /* 0x0005e2000c10110e */
[----:B------:R-:W-:Y:S01]  /*64f0*/  ISETP.LT.AND P3, PT, R4, UR7, !P0 ;  /* 0x0000000704007c0c */ /* 0x000fe2000c761270 */
[C---:B------:R-:W-:Y:S02]  /*6500*/  VIADD R4, R5.reuse, 0x6 ;  /* 0x0000000605047836 */ /* 0x040fe40000000000 */
[----:B------:R3:W-:Y:S03]  /*6510*/  @P2 STG.E.U8 desc[UR14][R20.64], R29 ;  /* 0x0000001d14002986 */ /* 0x0007e6000c10110e */
[----:B------:R-:W-:Y:S01]  /*6520*/  ISETP.LT.AND P2, PT, R4, UR7, !P0 ;  /* 0x0000000704007c0c */ /* 0x000fe2000c741270 */
[----:B------:R4:W-:Y:S01]  /*6530*/  @P1 STG.E.U8 desc[UR14][R22.64], R33 ;  /* 0x0000002116001986 */ /* 0x0009e2000c10110e */
[----:B------:R-:W-:Y:S01]  /*6540*/  VIADD R4, R5, 0x7 ;  /* 0x0000000705047836 */ /* 0x000fe20000000000 */
[C---:B--2---:R-:W-:Y:S01]  /*6550*/  IADD3 R6, P6, R25.reuse, R2, RZ ;  /* 0x0000000219067210 */ /* 0x044fe20007fde0ff */
[----:B------:R-:W-:-:S03]  /*6560*/  VIADD R27, R25, UR6 ;  /* 0x00000006191b7c36 */ /* 0x000fc60008000000 */
[----:B------:R-:W-:Y:S01]  /*6570*/  ISETP.LT.AND P1, PT, R4, UR7, !P0 ;  /* 0x0000000704007c0c */ /* 0x000fe2000c721270 */
[----:B------:R-:W-:Y:S01]  /*6580*/  VIADD R4, R5, 0x8 ;  /* 0x0000000805047836 */ /* 0x000fe20000000000 */
[----:B------:R-:W-:Y:S01]  /*6590*/  LEA.HI.X.SX32 R7, R25, R0, 0x1, P6 ;  /* 0x0000000019077211 */ /* 0x000fe200030f0eff */
[C---:B---3--:R-:W-:Y:S01]  /*65a0*/  VIADD R29, R27.reuse, UR6 ;  /* 0x000000061b1d7c36 */ /* 0x048fe20008000000 */
[----:B------:R-:W-:Y:S02]  /*65b0*/  IADD3 R20, P6, R27, R2, RZ ;  /* 0x000000021b147210 */ /* 0x000fe40007fde0ff */
[----:B----4-:R-:W-:Y:S01]  /*65c0*/  PRMT R33, R19, 0x7771, RZ ;  /* 0x0000777113217816 */ /* 0x010fe200000000ff */
[----:B------:R2:W-:Y:S01]  /*65d0*/  @P5 STG.E.U8 desc[UR14][R6.64], R31 ;  /* 0x0000001f06005986 */ /* 0x0005e2000c10110e */
[----:B------:R-:W-:Y:S02]  /*65e0*/  LEA.HI.X.SX32 R21, R27, R0, 0x1, P6 ;  /* 0x000000001b157211 */ /* 0x000fe400030f0eff */
[----:B------:R-:W-:-:S02]  /*65f0*/  IADD3 R24, P6, R29, R2, RZ ;  /* 0x000000021d187210 */ /* 0x000fc40007fde0ff */
[----:B------:R-:W-:Y:S02]  /*6600*/  PRMT R27, R18, 0x7770, RZ ;  /* 0x00007770121b7816 */ /* 0x000fe400000000ff */
[C---:B------:R-:W-:Y:S01]  /*6610*/  LEA.HI.X.SX32 R25, R29.reuse, R0, 0x1, P6 ;  /* 0x000000001d197211 */ /* 0x040fe200030f0eff */
[----:B------:R-:W-:Y:S01]  /*6620*/  VIADD R29, R29, UR6 ;  /* 0x000000061d1d7c36 */ /* 0x000fe20008000000 */
[----:B------:R-:W-:Y:S01]  /*6630*/  ISETP.LT.AND P5, PT, R4, UR7, !P0 ;  /* 0x0000000704007c0c */ /* 0x000fe2000c7a1270 */
[----:B------:R3:W-:Y:S01]  /*6640*/  @P4 STG.E.U8 desc[UR14][R20.64], R27 ;  /* 0x0000001b14004986 */ /* 0x0007e2000c10110e */
[----:B------:R-:W-:Y:S01]  /*6650*/  VIADD R4, R5, 0x9 ;  /* 0x0000000905047836 */ /* 0x000fe20000000000 */
[----:B--2---:R-:W-:Y:S01]  /*6660*/  PRMT R31, R19, 0x7770, RZ ;  /* 0x00007770131f7816 */ /* 0x004fe200000000ff */
[C---:B------:R-:W-:Y:S01]  /*6670*/  VIADD R23, R29.reuse, UR6 ;  /* 0x000000061d177c36 */ /* 0x040fe20008000000 */
[----:B------:R-:W-:Y:S01]  /*6680*/  IADD3 R6, P6, R29, R2, RZ ;  /* 0x000000021d067210 */ /* 0x000fe20007fde0ff */
[----:B------:R2:W-:Y:S01]  /*6690*/  @P3 STG.E.U8 desc[UR14][R24.64], R35 ;  /* 0x0000002318003986 */ /* 0x0005e2000c10110e */
[----:B------:R-:W-:Y:S01]  /*66a0*/  ISETP.LT.AND P4, PT, R4, UR7, !P0 ;  /* 0x0000000704007c0c */ /* 0x000fe2000c781270 */
[----:B------:R-:W-:Y:S01]  /*66b0*/  VIADD R4, R5, 0xa ;  /* 0x0000000a05047836 */ /* 0x000fe20000000000 */
[----:B------:R-:W-:-:S02]  /*66c0*/  LEA.HI.X.SX32 R7, R29, R0, 0x1, P6 ;  /* 0x000000001d077211 */ /* 0x000fc400030f0eff */
[C---:B---3--:R-:W-:Y:S01]  /*66d0*/  IADD3 R20, P6, R23.reuse, R2, RZ ;  /* 0x0000000217147210 */ /* 0x048fe20007fde0ff */
[----:B------:R-:W-:Y:S02]  /*66e0*/  VIADD R27, R23, UR6 ;  /* 0x00000006171b7c36 */ /* 0x000fe40008000000 */
[----:B------:R3:W-:Y:S01]  /*66f0*/  @P2 STG.E.U8 desc[UR14][R6.64], R31 ;  /* 0x0000001f06002986 */ /* 0x0007e2000c10110e */
[----:B------:R-:W-:Y:S01]  /*6700*/  ISETP.LT.AND P3, PT, R4, UR7, !P0 ;  /* 0x0000000704007c0c */ /* 0x000fe2000c761270 */
[----:B------:R-:W-:Y:S01]  /*6710*/  VIADD R4, R5, 0xb ;  /* 0x0000000b05047836 */ /* 0x000fe20000000000 */
[----:B------:R-:W-:Y:S01]  /*6720*/  LEA.HI.X.SX32 R21, R23, R0, 0x1, P6 ;  /* 0x0000000017157211 */ /* 0x000fe200030f0eff */
[C---:B------:R-:W-:Y:S01]  /*6730*/  VIADD R29, R27.reuse, UR6 ;  /* 0x000000061b1d7c36 */ /* 0x040fe20008000000 */
[C---:B------:R-:W-:Y:S02]  /*6740*/  IADD3 R22, P6, R27.reuse, R2, RZ ;  /* 0x000000021b167210 */ /* 0x040fe40007fde0ff */
[----:B------:R-:W-:Y:S01]  /*6750*/  ISETP.LT.AND P2, PT, R4, UR7, !P0 ;  /* 0x0000000704007c0c */ /* 0x000fe2000c741270 */
[----:B------:R4:W-:Y:S01]  /*6760*/  @P1 STG.E.U8 desc[UR14][R20.64], R33 ;  /* 0x0000002114001986 */ /* 0x0009e2000c10110e */
[----:B------:R-:W-:Y:S01]  /*6770*/  LEA.HI.X.SX32 R23, R27, R0, 0x1, P6 ;  /* 0x000000001b177211 */ /* 0x000fe200030f0eff */
[----:B------:R-:W-:Y:S01]  /*6780*/  VIADD R4, R5, 0xc ;  /* 0x0000000c05047836 */ /* 0x000fe20000000000 */
[----:B--2---:R-:W-:-:S02]  /*6790*/  IADD3 R24, P6, R29, R2, RZ ;  /* 0x000000021d187210 */ /* 0x004fc40007fde0ff */
[C---:B------:R-:W-:Y:S02]  /*67a0*/  PRMT R27, R16.reuse, 0x7772, RZ ;  /* 0x00007772101b7816 */ /* 0x040fe400000000ff */
[C---:B------:R-:W-:Y:S01]  /*67b0*/  LEA.HI.X.SX32 R25, R29.reuse, R0, 0x1, P6 ;  /* 0x000000001d197211 */ /* 0x040fe200030f0eff */
[----:B------:R-:W-:Y:S01]  /*67c0*/  VIADD R29, R29, UR6 ;  /* 0x000000061d1d7c36 */ /* 0x000fe20008000000 */
[----:B---3--:R-:W-:Y:S01]  /*67d0*/  PRMT R31, R16, 0x7773, RZ ;  /* 0x00007773101f7816 */ /* 0x008fe200000000ff */
[----:B------:R2:W-:Y:S01]  /*67e0*/  @P5 STG.E.U8 desc[UR14][R22.64], R27 ;  /* 0x0000001b16005986 */ /* 0x0005e2000c10110e */
[----:B------:R-:W-:Y:S01]  /*67f0*/  ISETP.LT.AND P1, PT, R4, UR7, !P0 ;  /* 0x0000000704007c0c */ /* 0x000fe2000c721270 */
[C---:B----4-:R-:W-:Y:S01]  /*6800*/  VIADD R21, R29.reuse, UR6 ;  /* 0x000000061d157c36 */ /* 0x050fe20008000000 */
[----:B------:R-:W-:Y:S01]  /*6810*/  IADD3 R6, P6, R29, R2, RZ ;  /* 0x000000021d067210 */ /* 0x000fe20007fde0ff */
[----:B------:R3:W-:Y:S01]  /*6820*/  @P4 STG.E.U8 desc[UR14][R24.64], R31 ;  /* 0x0000001f18004986 */ /* 0x0007e2000c10110e */
[----:B------:R-:W-:-:S02]  /*6830*/  VIADD R4, R5, 0xd ;  /* 0x0000000d05047836 */ /* 0x000fc40000000000 */
[----:B------:R-:W-:Y:S02]  /*6840*/  LEA.HI.X.SX32 R7, R29, R0, 0x1, P6 ;  /* 0x000000001d077211 */ /* 0x000fe400030f0eff */
[----:B------:R-:W-:Y:S02]  /*6850*/  IADD3 R16, P6, R21, R2, RZ ;  /* 0x0000000215107210 */ /* 0x000fe40007fde0ff */
[----:B------:R-:W-:Y:S01]  /*6860*/  PRMT R29, R17, 0x7772, RZ ;  /* 0x00007772111d7816 */ /* 0x000fe200000000ff */
[----:B--2---:R-:W-:Y:S01]  /*6870*/  VIADD R23, R21, UR6 ;  /* 0x0000000615177c36 */ /* 0x004fe20008000000 */
[----:B------:R-:W-:Y:S02]  /*6880*/  PRMT R27, R17, 0x7773, RZ ;  /* 0x00007773111b7816 */ /* 0x000fe400000000ff */
[----:B------:R-:W-:Y:S01]  /*6890*/  LEA.HI.X.SX32 R17, R21, R0, 0x1, P6 ;  /* 0x0000000015117211 */ /* 0x000fe200030f0eff */
[C---:B---3--:R-:W-:Y:S01]  /*68a0*/  VIADD R25, R23.reuse, UR6 ;  /* 0x0000000617197c36 */ /* 0x048fe20008000000 */
[----:B------:R-:W-:Y:S01]  /*68b0*/  IADD3 R20, P6, R23, R2, RZ ;  /* 0x0000000217147210 */ /* 0x000fe20007fde0ff */
[----:B------:R2:W-:Y:S01]  /*68c0*/  @P3 STG.E.U8 desc[UR14][R6.64], R29 ;  /* 0x0000001d06003986 */ /* 0x0005e2000c10110e */
[----:B------:R-:W-:Y:S01]  /*68d0*/  ISETP.LT.AND P5, PT, R4, UR7, !P0 ;  /* 0x0000000704007c0c */ /* 0x000fe2000c7a1270 */
[----:B------:R-:W-:Y:S01]  /*68e0*/  VIADD R4, R5, 0xe ;  /* 0x0000000e05047836 */ /* 0x000fe20000000000 */
[----:B------:R-:W-:Y:S01]  /*68f0*/  LEA.HI.X.SX32 R21, R23, R0, 0x1, P6 ;  /* 0x0000000017157211 */ /* 0x000fe200030f0eff */
[----:B------:R3:W-:Y:S01]  /*6900*/  @P2 STG.E.U8 desc[UR14][R16.64], R27 ;  /* 0x0000001b10002986 */ /* 0x0007e2000c10110e */
[----:B------:R-:W-:-:S02]  /*6910*/  IADD3 R22, P6, R25, R2, RZ ;  /* 0x0000000219167210 */ /* 0x000fc40007fde0ff */
[----:B------:R-:W-:Y:S02]  /*6920*/  PRMT R31, R18, 0x7772, RZ ;  /* 0x00007772121f7816 */ /* 0x000fe400000000ff */
[C---:B------:R-:W-:Y:S01]  /*6930*/  LEA.HI.X.SX32 R23, R25.reuse, R0, 0x1, P6 ;  /* 0x0000000019177211 */ /* 0x040fe200030f0eff */
[----:B------:R-:W-:Y:S01]  /*6940*/  VIADD R25, R25, UR6 ;  /* 0x0000000619197c36 */ /* 0x000fe20008000000 */
[----:B------:R-:W-:Y:S01]  /*6950*/  ISETP.LT.AND P4, PT, R4, UR7, !P0 ;  /* 0x0000000704007c0c */ /* 0x000fe2000c781270 */
[----:B------:R-:W-:Y:S01]  /*6960*/  VIADD R4, R5, 0xf ;  /* 0x0000000f05047836 */ /* 0x000fe20000000000 */
[----:B--2---:R-:W-:Y:S01]  /*6970*/  PRMT R29, R18, 0x7773, RZ ;  /* 0x00007773121d7816 */ /* 0x004fe200000000ff */
[----:B------:R-:W-:Y:S01]  /*6980*/  @P1 STG.E.U8 desc[UR14][R20.64], R31 ;  /* 0x0000001f14001986 */ /* 0x000fe2000c10110e */
[C---:B------:R-:W-:Y:S01]  /*6990*/  IADD3 R6, P6, R25.reuse, R2, RZ ;  /* 0x0000000219067210 */ /* 0x040fe20007fde0ff */
[----:B---3--:R-:W-:Y:S01]  /*69a0*/  VIADD R17, R25, UR6 ;  /* 0x0000000619117c36 */ /* 0x008fe20008000000 */
[----:B------:R-:W-:Y:S01]  /*69b0*/  PRMT R27, R19, 0x7773, RZ ;  /* 0x00007773131b7816 */ /* 0x000fe200000000ff */
[----:B------:R2:W-:Y:S01]  /*69c0*/  @P5 STG.E.U8 desc[UR14][R22.64], R29 ;  /* 0x0000001d16005986 */ /* 0x0005e2000c10110e */
[----:B------:R-:W-:-:S02]  /*69d0*/  LEA.HI.X.SX32 R7, R25, R0, 0x1, P6 ;  /* 0x0000000019077211 */ /* 0x000fc400030f0eff */
[----:B------:R-:W-:Y:S01]  /*69e0*/  PRMT R25, R19, 0x7772, RZ ;  /* 0x0000777213197816 */ /* 0x000fe200000000ff */
[C---:B------:R-:W-:Y:S01]  /*69f0*/  VIADD R19, R17.reuse, UR6 ;  /* 0x0000000611137c36 */ /* 0x040fe20008000000 */
[----:B------:R-:W-:Y:S02]  /*6a00*/  IADD3 R16, P6, R17, R2, RZ ;  /* 0x0000000211107210 */ /* 0x000fe40007fde0ff */
[----:B------:R-:W-:Y:S01]  /*6a10*/  ISETP.LT.AND P3, PT, R4, UR7, !P0 ;  /* 0x0000000704007c0c */ /* 0x000fe2000c761270 */
[----:B------:R-:W-:Y:S01]  /*6a20*/  VIADD R4, R5, 0x10 ;  /* 0x0000001005047836 */ /* 0x000fe20000000000 */
[----:B------:R-:W-:Y:S01]  /*6a30*/  LEA.HI.X.SX32 R17, R17, R0, 0x1, P6 ;  /* 0x0000000011117211 */ /* 0x000fe200030f0eff */
[----:B------:R3:W-:Y:S01]  /*6a40*/  @P4 STG.E.U8 desc[UR14][R6.64], R25 ;  /* 0x0000001906004986 */ /* 0x0007e2000c10110e */
[C---:B------:R-:W-:Y:S01]  /*6a50*/  IADD3 R18, P6, R19.reuse, R2, RZ ;  /* 0x0000000213127210 */ /* 0x040fe20007fde0ff */
[----:B--2---:R-:W-:Y:S01]  /*6a60*/  VIADD R23, R19, UR6 ;  /* 0x0000000613177c36 */ /* 0x004fe20008000000 */
[----:B------:R-:W-:Y:S01]  /*6a70*/  ISETP.LT.AND P2, PT, R4, UR7, !P0 ;  /* 0x0000000704007c0c */ /* 0x000fe2000c741270 */
[----:B------:R-:W-:Y:S01]  /*6a80*/  VIADD R4, R5, 0x11 ;  /* 0x0000001105047836 */ /* 0x000fe20000000000 */
[----:B------:R-:W-:-:S02]  /*6a90*/  LEA.HI.X.SX32 R19, R19, R0, 0x1, P6 ;  /* 0x0000000013137211 */ /* 0x000fc400030f0eff */
[----:B------:R-:W-:Y:S02]  /*6aa0*/  IADD3 R20, P6, R23, R2, RZ ;  /* 0x0000000217147210 */ /* 0x000fe40007fde0ff */
[----:B------:R-:W-:Y:S01]  /*6ab0*/  ISETP.LT.AND P1, PT, R4, UR7, !P0 ;  /* 0x0000000704007c0c */ /* 0x000fe2000c721270 */
[----:B------:R-:W-:Y:S01]  /*6ac0*/  VIADD R4, R5, 0x12 ;  /* 0x0000001205047836 */ /* 0x000fe20000000000 */
[C---:B------:R-:W-:Y:S01]  /*6ad0*/  LEA.HI.X.SX32 R21, R23.reuse, R0, 0x1, P6 ;  /* 0x0000000017157211 */ /* 0x040fe200030f0eff */
[----:B------:R-:W-:Y:S01]  /*6ae0*/  VIADD R23, R23, UR6 ;  /* 0x0000000617177c36 */ /* 0x000fe20008000000 */
[----:B------:R2:W-:Y:S01]  /*6af0*/  @P3 STG.E.U8 desc[UR14][R16.64], R27 ;  /* 0x0000001b10003986 */ /* 0x0005e2000c10110e */
[----:B0-----:R-:W-:Y:S02]  /*6b00*/  PRMT R29, R12, 0x7770, RZ ;  /* 0x000077700c1d7816 */ /* 0x001fe400000000ff */
[----:B------:R-:W-:Y:S01]  /*6b10*/  ISETP.LT.AND P5, PT, R4, UR7, !P0 ;  /* 0x0000000704007c0c */ /* 0x000fe2000c7a1270 */
[----:B------:R-:W-:Y:S01]  /*6b20*/  VIADD R4, R5, 0x13 ;  /* 0x0000001305047836 */ /* 0x000fe20000000000 */
[----:B---3--:R-:W-:Y:S01]  /*6b30*/  IADD3 R6, P6, R23, R2, RZ ;  /* 0x0000000217067210 */ /* 0x008fe20007fde0ff */
[----:B------:R0:W-:Y:S01]  /*6b40*/  @P2 STG.E.U8 desc[UR14][R18.64], R29 ;  /* 0x0000001d12002986 */ /* 0x0001e2000c10110e */
[----:B------:R-:W-:-:S02]  /*6b50*/  PRMT R31, R12, 0x7771, RZ ;  /* 0x000077710c1f7816 */ /* 0x000fc400000000ff */
[C---:B------:R-:W-:Y:S02]  /*6b60*/  LEA.HI.X.SX32 R7, R23.reuse, R0, 0x1, P6 ;  /* 0x0000000017077211 */ /* 0x040fe400030f0eff */
[----:B------:R-:W-:Y:S01]  /*6b70*/  ISETP.LT.AND P4, PT, R4, UR7, !P0 ;  /* 0x0000000704007c0c */ /* 0x000fe2000c781270 */
[----:B--2---:R-:W-:Y:S01]  /*6b80*/  VIADD R17, R23, UR6 ;  /* 0x0000000617117c36 */ /* 0x004fe20008000000 */
[----:B------:R2:W-:Y:S01]  /*6b90*/  @P1 STG.E.U8 desc[UR14][R20.64], R31 ;  /* 0x0000001f14001986 */ /* 0x0005e2000c10110e */
[----:B------:R-:W-:Y:S01]  /*6ba0*/  VIADD R4, R5, 0x14 ;  /* 0x0000001405047836 */ /* 0x000fe20000000000 */
[----:B------:R-:W-:Y:S02]  /*6bb0*/  PRMT R25, R13, 0x7770, RZ ;  /* 0x000077700d197816 */ /* 0x000fe400000000ff */
[C---:B------:R-:W-:Y:S01]  /*6bc0*/  IADD3 R16, P6, R17.reuse, R2, RZ ;  /* 0x0000000211107210 */ /* 0x040fe20007fde0ff */
[----:B0-----:R-:W-:Y:S01]  /*6bd0*/  VIADD R19, R17, UR6 ;  /* 0x0000000611137c36 */ /* 0x001fe20008000000 */
[----:B------:R-:W-:Y:S01]  /*6be0*/  ISETP.LT.AND P3, PT, R4, UR7, !P0 ;  /* 0x0000000704007c0c */ /* 0x000fe2000c761270 */
[----:B------:R-:W-:Y:S01]  /*6bf0*/  VIADD R4, R5, 0x15 ;  /* 0x0000001505047836 */ /* 0x000fe20000000000 */
[----:B------:R-:W-:Y:S01]  /*6c00*/  LEA.HI.X.SX32 R17, R17, R0, 0x1, P6 ;  /* 0x0000000011117211 */ /* 0x000fe200030f0eff */
[C---:B------:R-:W-:Y:S01]  /*6c10*/  VIADD R23, R19.reuse, UR6 ;  /* 0x0000000613177c36 */ /* 0x040fe20008000000 */
[----:B------:R-:W-:Y:S01]  /*6c20*/  IADD3 R18, P6, R19, R2, RZ ;  /* 0x0000000213127210 */ /* 0x000fe20007fde0ff */
[----:B------:R0:W-:Y:S01]  /*6c30*/  @P5 STG.E.U8 desc[UR14][R6.64], R25 ;  /* 0x0000001906005986 */ /* 0x0001e2000c10110e */
[----:B------:R-:W-:-:S02]  /*6c40*/  PRMT R29, R13, 0x7771, RZ ;  /* 0x000077710d1d7816 */ /* 0x000fc400000000ff */
[----:B------:R-:W-:Y:S02]  /*6c50*/  LEA.HI.X.SX32 R19, R19, R0, 0x1, P6 ;  /* 0x0000000013137211 */ /* 0x000fe400030f0eff */
[----:B--2---:R-:W-:Y:S01]  /*6c60*/  IADD3 R20, P6, R23, R2, RZ ;  /* 0x0000000217147210 */ /* 0x004fe20007fde0ff */
[----:B------:R2:W-:Y:S01]  /*6c70*/  @P4 STG.E.U8 desc[UR14][R16.64], R29 ;  /* 0x0000001d10004986 */ /* 0x0005e2000c10110e */
[----:B------:R-:W-:Y:S01]  /*6c80*/  ISETP.LT.AND P2, PT, R4, UR7, !P0 ;  /* 0x0000000704007c0c */ /* 0x000fe2000c741270 */
[----:B------:R-:W-:Y:S01]  /*6c90*/  VIADD R4, R5, 0x16 ;  /* 0x0000001605047836 */ /* 0x000fe20000000000 */
[C---:B------:R-:W-:Y:S01]  /*6ca0*/  LEA.HI.X.SX32 R21, R23.reuse, R0, 0x1, P6 ;  /* 0x0000000017157211 */ /* 0x040fe200030f0eff */
[----:B------:R-:W-:Y:S01]  /*6cb0*/  VIADD R23, R23, UR6 ;  /* 0x0000000617177c36 */ /* 0x000fe20008000000 */
[----:B------:R-:W-:Y:S02]  /*6cc0*/  PRMT R27, R14, 0x7770, RZ ;  /* 0x000077700e1b7816 */ /* 0x000fe400000000ff */
[----:B------:R-:W-:Y:S01]  /*6cd0*/  ISETP.LT.AND P1, PT, R4, UR7, !P0 ;  /* 0x0000000704007c0c */ /* 0x000fe2000c721270 */
[----:B------:R-:W-:Y:S01]  /*6ce0*/  VIADD R4, R5, 0x17 ;  /* 0x0000001705047836 */ /* 0x000fe20000000000 */
[C---:B0-----:R-:W-:Y:S01]  /*6cf0*/  IADD3 R6, P6, R23.reuse, R2, RZ ;  /* 0x0000000217067210 */ /* 0x041fe20007fde0ff */
[----:B------:R0:W-:Y:S01]  /*6d00*/  @P3 STG.E.U8 desc[UR14][R18.64], R27 ;  /* 0x0000001b12003986 */ /* 0x0001e2000c10110e */
[----:B------:R-:W-:Y:S01]  /*6d10*/  PRMT R25, R14, 0x7771, RZ ;  /* 0x000077710e197816 */ /* 0x000fe200000000ff */
[C---:B--2---:R-:W-:Y:S01]  /*6d20*/  VIADD R17, R23.reuse, UR6 ;  /* 0x0000000617117c36 */ /* 0x044fe20008000000 */
[----:B------:R-:W-:-:S02]  /*6d30*/  LEA.HI.X.SX32 R7, R23, R0, 0x1, P6 ;  /* 0x0000000017077211 */ /* 0x000fc400030f0eff */
[----:B------:R-:W-:Y:S01]  /*6d40*/  ISETP.LT.AND P5, PT, R4, UR7, !P0 ;  /* 0x0000000704007c0c */ /* 0x000fe2000c7a1270 */
[----:B------:R-:W-:Y:S01]  /*6d50*/  VIADD R4, R5, 0x18 ;  /* 0x0000001805047836 */ /* 0x000fe20000000000 */
[----:B------:R-:W-:Y:S01]  /*6d60*/  IADD3 R16, P6, R17, R2, RZ ;  /* 0x0000000211107210 */ /* 0x000fe20007fde0ff */
[----:B------:R2:W-:Y:S01]  /*6d70*/  @P2 STG.E.U8 desc[UR14][R20.64], R25 ;  /* 0x0000001914002986 */ /* 0x0005e2000c10110e */
[----:B------:R-:W-:Y:S02]  /*6d80*/  PRMT R29, R15, 0x7771, RZ ;  /* 0x000077710f1d7816 */ /* 0x000fe400000000ff */
[----:B------:R-:W-:Y:S01]  /*6d90*/  ISETP.LT.AND P4, PT, R4, UR7, !P0 ;  /* 0x0000000704007c0c */ /* 0x000fe2000c781270 */
[C---:B0-----:R-:W-:Y:S01]  /*6da0*/  VIADD R19, R17.reuse, UR6 ;  /* 0x0000000611137c36 */ /* 0x041fe20008000000 */
[----:B------:R-:W-:Y:S01]  /*6db0*/  LEA.HI.X.SX32 R17, R17, R0, 0x1, P6 ;  /* 0x0000000011117211 */ /* 0x000fe200030f0eff */
[----:B------:R-:W-:Y:S01]  /*6dc0*/  VIADD R4, R5, 0x19 ;  /* 0x0000001905047836 */ /* 0x000fe20000000000 */
[----:B------:R-:W-:Y:S01]  /*6dd0*/  PRMT R27, R15, 0x7770, RZ ;  /* 0x000077700f1b7816 */ /* 0x000fe200000000ff */
[C---:B------:R-:W-:Y:S01]  /*6de0*/  VIADD R23, R19.reuse, UR6 ;  /* 0x0000000613177c36 */ /* 0x040fe20008000000 */
[----:B------:R-:W-:-:S02]  /*6df0*/  IADD3 R18, P6, R19, R2, RZ ;  /* 0x0000000213127210 */ /* 0x000fc40007fde0ff */
[----:B------:R-:W-:Y:S01]  /*6e00*/  ISETP.LT.AND P3, PT, R4, UR7, !P0 ;  /* 0x0000000704007c0c */ /* 0x000fe2000c761270 */
[----:B------:R0:W-:Y:S01]  /*6e10*/  @P1 STG.E.U8 desc[UR14][R6.64], R27 ;  /* 0x0000001b06001986 */ /* 0x0001e2000c10110e */
[----:B------:R-:W-:Y:S01]  /*6e20*/  LEA.HI.X.SX32 R19, R19, R0, 0x1, P6 ;  /* 0x0000000013137211 */ /* 0x000fe200030f0eff */
[----:B------:R-:W-:Y:S01]  /*6e30*/  VIADD R4, R5, 0x1a ;  /* 0x0000001a05047836 */ /* 0x000fe20000000000 */
[C---:B--2---:R-:W-:Y:S01]  /*6e40*/  IADD3 R20, P6, R23.reuse, R2, RZ ;  /* 0x0000000217147210 */ /* 0x044fe20007fde0ff */
[----:B------:R2:W-:Y:S01]  /*6e50*/  @P5 STG.E.U8 desc[UR14][R16.64], R29 ;  /* 0x0000001d10005986 */ /* 0x0005e2000c10110e */
[----:B------:R-:W-:Y:S02]  /*6e60*/  PRMT R25, R12, 0x7772, RZ ;  /* 0x000077720c197816 */ /* 0x000fe400000000ff */
[C---:B------:R-:W-:Y:S01]  /*6e70*/  LEA.HI.X.SX32 R21, R23.reuse, R0, 0x1, P6 ;  /* 0x0000000017157211 */ /* 0x040fe200030f0eff */
[----:B------:R-:W-:Y:S01]  /*6e80*/  VIADD R23, R23, UR6 ;  /* 0x0000000617177c36 */ /* 0x000fe20008000000 */
[----:B------:R-:W-:Y:S01]  /*6e90*/  ISETP.LT.AND P2, PT, R4, UR7, !P0 ;  /* 0x0000000704007c0c */ /* 0x000fe2000c741270 */
[----:B------:R3:W-:Y:S01]  /*6ea0*/  @P4 STG.E.U8 desc[UR14][R18.64], R25 ;  /* 0x0000001912004986 */ /* 0x0007e2000c10110e */
[----:B------:R-:W-:Y:S01]  /*6eb0*/  VIADD R4, R5, 0x1b ;  /* 0x0000001b05047836 */ /* 0x000fe20000000000 */
[----:B0-----:R-:W-:-:S02]  /*6ec0*/  PRMT R27, R12, 0x7773, RZ ;  /* 0x000077730c1b7816 */ /* 0x001fc400000000ff */
[C---:B------:R-:W-:Y:S01]  /*6ed0*/  IADD3 R6, P6, R23.reuse, R2, RZ ;  /* 0x0000000217067210 */ /* 0x040fe20007fde0ff */
[C---:B--2---:R-:W-:Y:S02]  /*6ee0*/  VIADD R17, R23.reuse, UR6 ;  /* 0x0000000617117c36 */ /* 0x044fe40008000000 */
[----:B------:R0:W-:Y:S01]  /*6ef0*/  @P3 STG.E.U8 desc[UR14][R20.64], R27 ;  /* 0x0000001b14003986 */ /* 0x0001e2000c10110e */
[----:B------:R-:W-:Y:S02]  /*6f00*/  LEA.HI.X.SX32 R7, R23, R0, 0x1, P6 ;  /* 0x0000000017077211 */ /* 0x000fe400030f0eff */
[----:B------:R-:W-:Y:S02]  /*6f10*/  PRMT R23, R13, 0x7773, RZ ;  /* 0x000077730d177816 */ /* 0x000fe400000000ff */
[C---:B------:R-:W-:Y:S01]  /*6f20*/  IADD3 R12, P6, R17.reuse, R2, RZ ;  /* 0x00000002110c7210 */ /* 0x040fe20007fde0ff */
[----:B---3--:R-:W-:Y:S01]  /*6f30*/  VIADD R19, R17, UR6 ;  /* 0x0000000611137c36 */ /* 0x008fe20008000000 */
[----:B------:R-:W-:-:S02]  /*6f40*/  PRMT R25, R13, 0x7772, RZ ;  /* 0x000077720d197816 */ /* 0x000fc400000000ff */
[----:B------:R-:W-:Y:S02]  /*6f50*/  LEA.HI.X.SX32 R13, R17, R0, 0x1, P6 ;  /* 0x00000000110d7211 */ /* 0x000fe400030f0eff */
[----:B------:R-:W-:Y:S01]  /*6f60*/  ISETP.LT.AND P1, PT, R4, UR7, !P0 ;  /* 0x0000000704007c0c */ /* 0x000fe2000c721270 */
[C---:B0-----:R-:W-:Y:S01]  /*6f70*/  VIADD R21, R19.reuse, UR6 ;  /* 0x0000000613157c36 */ /* 0x041fe20008000000 */
[----:B------:R-:W-:Y:S01]  /*6f80*/  IADD3 R16, P6, R19, R2, RZ ;  /* 0x0000000213107210 */ /* 0x000fe20007fde0ff */
[----:B------:R-:W-:Y:S01]  /*6f90*/  VIADD R4, R5, 0x1c ;  /* 0x0000001c05047836 */ /* 0x000fe20000000000 */
[----:B------:R0:W-:Y:S01]  /*6fa0*/  @P2 STG.E.U8 desc[UR14][R6.64], R25 ;  /* 0x0000001906002986 */ /* 0x0001e2000c10110e */
[----:B------:R-:W-:Y:S02]  /*6fb0*/  PRMT R27, R14, 0x7772, RZ ;  /* 0x000077720e1b7816 */ /* 0x000fe400000000ff */
[----:B------:R-:W-:Y:S02]  /*6fc0*/  LEA.HI.X.SX32 R17, R19, R0, 0x1, P6 ;  /* 0x0000000013117211 */ /* 0x000fe400030f0eff */
[----:B------:R-:W-:-:S02]  /*6fd0*/  IADD3 R18, P6, R21, R2, RZ ;  /* 0x0000000215127210 */ /* 0x000fc40007fde0ff */
        /* <DEDUP_REMOVED lines=8> */
[----:B------:R-:W-:Y:S02]  /*7060*/  IADD3 R6, P6, R21, R2, RZ ;  /* 0x0000000215067210 */ /* 0x000fe40007fde0ff */
[----:B-1----:R-:W-:-:S02]  /*7070*/  PRMT R29, R9, 0x7773, RZ ;  /* 0x00007773091d7816 */ /* 0x002fc400000000ff */
[----:B------:R-:W-:Y:S01]  /*7080*/  ISETP.LT.AND P3, PT, R4, UR7, !P0 ;  /* 0x0000000704007c0c */ /* 0x000fe2000c761270 */
[----:B------:R0:W-:Y:S01]  /*7090*/  @P5 STG.E.U8 desc[UR14][R16.64], R27 ;  /* 0x0000001b10005986 */ /* 0x0001e2000c10110e */
[C---:B------:R-:W-:Y:S01]  /*70a0*/  LEA.HI.X.SX32 R7, R21.reuse, R0, 0x1, P6 ;  /* 0x0000000015077211 */ /* 0x040fe200030f0eff */
[----:B--2---:R-:W-:Y:S01]  /*70b0*/  VIADD R13, R21, UR6 ;  /* 0x00000006150d7c36 */ /* 0x004fe20008000000 */
[----:B------:R-:W-:Y:S01]  /*70c0*/  PRMT R23, R15, 0x7773, RZ ;  /* 0x000077730f177816 */ /* 0x000fe200000000ff */
[----:B------:R-:W-:Y:S01]  /*70d0*/  VIADD R4, R5, 0x1f ;  /* 0x0000001f05047836 */ /* 0x000fe20000000000 */
[----:B------:R-:W-:Y:S01]  /*70e0*/  PRMT R21, R15, 0x7772, RZ ;  /* 0x000077720f157816 */ /* 0x000fe200000000ff */
[----:B------:R1:W-:Y:S01]  /*70f0*/  @P4 STG.E.U8 desc[UR14][R18.64], R25 ;  /* 0x0000001912004986 */ /* 0x0003e2000c10110e */
[----:B------:R-:W-:Y:S02]  /*7100*/  IADD3 R12, P6, R13, R2, RZ ;  /* 0x000000020d0c7210 */ /* 0x000fe40007fde0ff */
[----:B------:R-:W-:Y:S01]  /*7110*/  ISETP.LT.AND P2, PT, R4, UR7, !P0 ;  /* 0x0000000704007c0c */ /* 0x000fe2000c741270 */
[----:B------:R-:W-:-:S02]  /*7120*/  VIADD R4, R5, 0x20 ;  /* 0x0000002005047836 */ /* 0x000fc40000000000 */
[C---:B0-----:R-:W-:Y:S01]  /*7130*/  VIADD R17, R13.reuse, UR6 ;  /* 0x000000060d117c36 */ /* 0x041fe20008000000 */
[----:B------:R-:W-:Y:S01]  /*7140*/  LEA.HI.X.SX32 R13, R13, R0, 0x1, P6 ;  /* 0x000000000d0d7211 */ /* 0x000fe200030f0eff */
[----:B------:R0:W-:Y:S01]  /*7150*/  @P3 STG.E.U8 desc[UR14][R6.64], R21 ;  /* 0x0000001506003986 */ /* 0x0001e2000c10110e */
[----:B------:R-:W-:Y:S01]  /*7160*/  ISETP.LT.AND P1, PT, R4, UR7, !P0 ;  /* 0x0000000704007c0c */ /* 0x000fe2000c721270 */
[----:B------:R-:W-:Y:S01]  /*7170*/  VIADD R4, R5, 0x21 ;  /* 0x0000002105047836 */ /* 0x000fe20000000000 */
[C---:B------:R-:W-:Y:S02]  /*7180*/  IADD3 R14, P6, R17.reuse, R2, RZ ;  /* 0x00000002110e7210 */ /* 0x040fe40007fde0ff */
[----:B------:R-:W-:Y:S02]  /*7190*/  PRMT R27, R8, 0x7770, RZ ;  /* 0x00007770081b7816 */ /* 0x000fe400000000ff */
[C---:B------:R-:W-:Y:S01]  /*71a0*/  LEA.HI.X.SX32 R15, R17.reuse, R0, 0x1, P6 ;  /* 0x00000000110f7211 */ /* 0x040fe200030f0eff */
[----:B------:R-:W-:Y:S01]  /*71b0*/  VIADD R17, R17, UR6 ;  /* 0x0000000611117c36 */ /* 0x000fe20008000000 */
[----:B------:R-:W-:Y:S01]  /*71c0*/  ISETP.LT.AND P5, PT, R4, UR7, !P0 ;  /* 0x0000000704007c0c */ /* 0x000fe2000c7a1270 */
[----:B------:R2:W-:Y:S01]  /*71d0*/  @P2 STG.E.U8 desc[UR14][R12.64], R23 ;  /* 0x000000170c002986 */ /* 0x0005e2000c10110e */
[----:B------:R-:W-:Y:S01]  /*71e0*/  VIADD R4, R5, 0x22 ;  /* 0x0000002205047836 */ /* 0x000fe20000000000 */
[----:B-1----:R-:W-:Y:S01]  /*71f0*/  PRMT R25, R9, 0x7770, RZ ;  /* 0x0000777009197816 */ /* 0x002fe200000000ff */
[C---:B------:R-:W-:Y:S01]  /*7200*/  VIADD R19, R17.reuse, UR6 ;  /* 0x0000000611137c36 */ /* 0x040fe20008000000 */
[----:B0-----:R-:W-:Y:S01]  /*7210*/  IADD3 R6, P6, R17, R2, RZ ;  /* 0x0000000211067210 */ /* 0x001fe20007fde0ff */
[----:B------:R0:W-:Y:S01]  /*7220*/  @P1 STG.E.U8 desc[UR14][R14.64], R27 ;  /* 0x0000001b0e001986 */ /* 0x0001e2000c10110e */
[----:B------:R-:W-:Y:S01]  /*7230*/  ISETP.LT.AND P4, PT, R4, UR7, !P0 ;  /* 0x0000000704007c0c */ /* 0x000fe2000c781270 */
[----:B------:R-:W-:Y:S01]  /*7240*/  VIADD R4, R5, 0x23 ;  /* 0x0000002305047836 */ /* 0x000fe20000000000 */
[----:B------:R-:W-:Y:S01]  /*7250*/  LEA.HI.X.SX32 R7, R17, R0, 0x1, P6 ;  /* 0x0000000011077211 */ /* 0x000fe200030f0eff */
[----:B------:R-:W-:Y:S01]  /*7260*/  VIADD R17, R19, UR6 ;  /* 0x0000000613117c36 */ /* 0x000fe20008000000 */
[----:B------:R-:W-:-:S02]  /*7270*/  PRMT R21, R9, 0x7771, RZ ;  /* 0x0000777109157816 */ /* 0x000fc400000000ff */
[----:B--2---:R-:W-:Y:S02]  /*7280*/  IADD3 R12, P6, R19, R2, RZ ;  /* 0x00000002130c7210 */ /* 0x004fe40007fde0ff */
[----:B------:R-:W-:Y:S01]  /*7290*/  ISETP.LT.AND P3, PT, R4, UR7, !P0 ;  /* 0x0000000704007c0c */ /* 0x000fe2000c761270 */
[----:B------:R-:W-:Y:S01]  /*72a0*/  VIADD R4, R5, 0x24 ;  /* 0x0000002405047836 */ /* 0x000fe20000000000 */
[----:B------:R-:W-:Y:S01]  /*72b0*/  LEA.HI.X.SX32 R13, R19, R0, 0x1, P6 ;  /* 0x00000000130d7211 */ /* 0x000fe200030f0eff */
[C---:B------:R-:W-:Y:S01]  /*72c0*/  VIADD R19, R17.reuse, UR6 ;  /* 0x0000000611137c36 */ /* 0x040fe20008000000 */
[C---:B0-----:R-:W-:Y:S02]  /*72d0*/  IADD3 R14, P6, R17.reuse, R2, RZ ;  /* 0x00000002110e7210 */ /* 0x041fe40007fde0ff */
[----:B------:R-:W-:Y:S02]  /*72e0*/  PRMT R23, R8, 0x7771, RZ ;  /* 0x0000777108177816 */ /* 0x000fe400000000ff */
[----:B------:R-:W-:-:S02]  /*72f0*/  LEA.HI.X.SX32 R15, R17, R0, 0x1, P6 ;  /* 0x00000000110f7211 */ /* 0x000fc400030f0eff */
[----:B------:R-:W-:Y:S01]  /*7300*/  IADD3 R16, P6, R19, R2, RZ ;  /* 0x0000000213107210 */ /* 0x000fe20007fde0ff */
[----:B------:R0:W-:Y:S01]  /*7310*/  @P5 STG.E.U8 desc[UR14][R6.64], R23 ;  /* 0x0000001706005986 */ /* 0x0001e2000c10110e */
[----:B------:R-:W-:Y:S01]  /*7320*/  ISETP.LT.AND P2, PT, R4, UR7, !P0 ;  /* 0x0000000704007c0c */ /* 0x000fe2000c741270 */
[----:B------:R-:W-:Y:S01]  /*7330*/  VIADD R4, R5, 0x25 ;  /* 0x0000002505047836 */ /* 0x000fe20000000000 */
[C---:B------:R-:W-:Y:S01]  /*7340*/  LEA.HI.X.SX32 R17, R19.reuse, R0, 0x1, P6 ;  /* 0x0000000013117211 */ /* 0x040fe200030f0eff */
[----:B------:R-:W-:Y:S01]  /*7350*/  VIADD R19, R19, UR6 ;  /* 0x0000000613137c36 */ /* 0x000fe20008000000 */
[----:B------:R1:W-:Y:S01]  /*7360*/  @P4 STG.E.U8 desc[UR14][R12.64], R25 ;  /* 0x000000190c004986 */ /* 0x0003e2000c10110e */
[----:B------:R-:W-:Y:S02]  /*7370*/  PRMT R27, R10, 0x7772, RZ ;  /* 0x000077720a1b7816 */ /* 0x000fe400000000ff */
[----:B------:R-:W-:Y:S01]  /*7380*/  ISETP.LT.AND P1, PT, R4, UR7, !P0 ;  /* 0x0000000704007c0c */ /* 0x000fe2000c721270 */
[----:B------:R-:W-:Y:S01]  /*7390*/  VIADD R4, R5, 0x26 ;  /* 0x0000002605047836 */ /* 0x000fe20000000000 */
[----:B------:R2:W-:Y:S01]  /*73a0*/  @P3 STG.E.U8 desc[UR14][R14.64], R21 ;  /* 0x000000150e003986 */ /* 0x0005e2000c10110e */
[----:B0-----:R-:W-:-:S03]  /*73b0*/  IADD3 R6, P6, R19, R2, RZ ;  /* 0x0000000213067210 */ /* 0x001fc60007fde0ff */
[----:B------:R-:W-:Y:S01]  /*73c0*/  ISETP.LT.AND P5, PT, R4, UR7, !P0 ;  /* 0x0000000704007c0c */ /* 0x000fe2000c7a1270 */
[----:B------:R-:W-:Y:S01]  /*73d0*/  VIADD R4, R5, 0x27 ;  /* 0x0000002705047836 */ /* 0x000fe20000000000 */
[C---:B------:R-:W-:Y:S01]  /*73e0*/  LEA.HI.X.SX32 R7, R19.reuse, R0, 0x1, P6 ;  /* 0x0000000013077211 */ /* 0x040fe200030f0eff */
[----:B-1----:R-:W-:Y:S01]  /*73f0*/  VIADD R13, R19, UR6 ;  /* 0x00000006130d7c36 */ /* 0x002fe20008000000 */
[----:B------:R-:W-:Y:S02]  /*7400*/  PRMT R23, R10, 0x7770, RZ ;  /* 0x000077700a177816 */ /* 0x000fe400000000ff */
[----:B------:R-:W-:Y:S01]  /*7410*/  ISETP.LT.AND P4, PT, R4, UR7, !P0 ;  /* 0x0000000704007c0c */ /* 0x000fe2000c781270 */
[----:B------:R-:W-:Y:S01]  /*7420*/  VIADD R4, R5, 0x28 ;  /* 0x0000002805047836 */ /* 0x000fe20000000000 */
[C---:B------:R-:W-:Y:S01]  /*7430*/  IADD3 R12, P6, R13.reuse, R2, RZ ;  /* 0x000000020d0c7210 */ /* 0x040fe20007fde0ff */
[----:B--2---:R-:W-:Y:S01]  /*7440*/  VIADD R15, R13, UR6 ;  /* 0x000000060d0f7c36 */ /* 0x004fe20008000000 */
[----:B------:R0:W-:Y:S01]  /*7450*/  @P2 STG.E.U8 desc[UR14][R16.64], R23 ;  /* 0x0000001710002986 */ /* 0x0001e2000c10110e */
[----:B------:R-:W-:-:S02]  /*7460*/  PRMT R21, R10, 0x7771, RZ ;  /* 0x000077710a157816 */ /* 0x000fc400000000ff */
[----:B------:R-:W-:Y:S01]  /*7470*/  LEA.HI.X.SX32 R13, R13, R0, 0x1, P6 ;  /* 0x000000000d0d7211 */ /* 0x000fe200030f0eff */
[C---:B------:R-:W-:Y:S01]  /*7480*/  VIADD R19, R15.reuse, UR6 ;  /* 0x000000060f137c36 */ /* 0x040fe20008000000 */
[----:B------:R-:W-:Y:S01]  /*7490*/  IADD3 R14, P6, R15, R2, RZ ;  /* 0x000000020f0e7210 */ /* 0x000fe20007fde0ff */
[----:B------:R1:W-:Y:S01]  /*74a0*/  @P1 STG.E.U8 desc[UR14][R6.64], R21 ;  /* 0x0000001506001986 */ /* 0x0003e2000c10110e */
[----:B------:R-:W-:Y:S02]  /*74b0*/  PRMT R25, R11, 0x7770, RZ ;  /* 0x000077700b197816 */ /* 0x000fe400000000ff */
[----:B------:R-:W-:Y:S02]  /*74c0*/  LEA.HI.X.SX32 R15, R15, R0, 0x1, P6 ;  /* 0x000000000f0f7211 */ /* 0x000fe400030f0eff */
[----:B------:R-:W-:Y:S01]  /*74d0*/  ISETP.LT.AND P3, PT, R4, UR7, !P0 ;  /* 0x0000000704007c0c */ /* 0x000fe2000c761270 */
[----:B------:R2:W-:Y:S01]  /*74e0*/  @P5 STG.E.U8 desc[UR14][R12.64], R25 ;  /* 0x000000190c005986 */ /* 0x0005e2000c10110e */
[----:B0-----:R-:W-:Y:S01]  /*74f0*/  IADD3 R16, P6, R19, R2, RZ ;  /* 0x0000000213107210 */ /* 0x001fe20007fde0ff */
[----:B------:R-:W-:Y:S01]  /*7500*/  VIADD R4, R5, 0x29 ;  /* 0x0000002905047836 */ /* 0x000fe20000000000 */
[----:B------:R-:W-:-:S02]  /*7510*/  PRMT R23, R11, 0x7771, RZ ;  /* 0x000077710b177816 */ /* 0x000fc400000000ff */
[C---:B------:R-:W-:Y:S01]  /*7520*/  LEA.HI.X.SX32 R17, R19.reuse, R0, 0x1, P6 ;  /* 0x0000000013117211 */ /* 0x040fe200030f0eff */
[----:B------:R-:W-:Y:S01]  /*7530*/  VIADD R19, R19, UR6 ;  /* 0x0000000613137c36 */ /* 0x000fe20008000000 */
[----:B-1----:R-:W-:Y:S01]  /*7540*/  PRMT R21, R8, 0x7772, RZ ;  /* 0x0000777208157816 */ /* 0x002fe200000000ff */
[----:B------:R0:W-:Y:S01]  /*7550*/  @P4 STG.E.U8 desc[UR14][R14.64], R23 ;  /* 0x000000170e004986 */ /* 0x0001e2000c10110e */
[----:B------:R-:W-:Y:S01]  /*7560*/  ISETP.LT.AND P2, PT, R4, UR7, !P0 ;  /* 0x0000000704007c0c */ /* 0x000fe2000c741270 */
[----:B------:R-:W-:Y:S01]  /*7570*/  VIADD R4, R5, 0x2a ;  /* 0x0000002a05047836 */ /* 0x000fe20000000000 */
[C---:B------:R-:W-:Y:S01]  /*7580*/  IADD3 R6, P6, R19.reuse, R2, RZ ;  /* 0x0000000213067210 */ /* 0x040fe20007fde0ff */
[----:B--2---:R-:W-:Y:S01]  /*7590*/  VIADD R13, R19, UR6 ;  /* 0x00000006130d7c36 */ /* 0x004fe20008000000 */
[----:B------:R1:W-:Y:S01]  /*75a0*/  @P3 STG.E.U8 desc[UR14][R16.64], R21 ;  /* 0x0000001510003986 */ /* 0x0003e2000c10110e */
[----:B------:R-:W-:Y:S02]  /*75b0*/  PRMT R25, R9, 0x7772, RZ ;  /* 0x0000777209197816 */ /* 0x000fe400000000ff */
[----:B------:R-:W-:-:S02]  /*75c0*/  LEA.HI.X.SX32 R7, R19, R0, 0x1, P6 ;  /* 0x0000000013077211 */ /* 0x000fc400030f0eff */
[C---:B------:R-:W-:Y:S01]  /*75d0*/  IADD3 R18, P6, R13.reuse, R2, RZ ;  /* 0x000000020d127210 */ /* 0x040fe20007fde0ff */
[----:B0-----:R-:W-:Y:S01]  /*75e0*/  VIADD R15, R13, UR6 ;  /* 0x000000060d0f7c36 */ /* 0x001fe20008000000 */
[----:B------:R-:W-:Y:S01]  /*75f0*/  ISETP.LT.AND P1, PT, R4, UR7, !P0 ;  /* 0x0000000704007c0c */ /* 0x000fe2000c721270 */
[----:B------:R-:W-:Y:S01]  /*7600*/  VIADD R4, R5, 0x2b ;  /* 0x0000002b05047836 */ /* 0x000fe20000000000 */
[----:B------:R-:W-:Y:S02]  /*7610*/  LEA.HI.X.SX32 R19, R13, R0, 0x1, P6 ;  /* 0x000000000d137211 */ /* 0x000fe400030f0eff */
[C---:B-1----:R-:W-:Y:S01]  /*7620*/  IADD3 R16, P6, R15.reuse, R2, RZ ;  /* 0x000000020f107210 */ /* 0x042fe20007fde0ff */
[C---:B------:R-:W-:Y:S01]  /*7630*/  VIADD R21, R15.reuse, UR6 ;  /* 0x000000060f157c36 */ /* 0x040fe20008000000 */
[----:B------:R-:W-:Y:S02]  /*7640*/  PRMT R23, R8, 0x7773, RZ ;  /* 0x0000777308177816 */ /* 0x000fe400000000ff */
[----:B------:R-:W-:-:S02]  /*7650*/  LEA.HI.X.SX32 R17, R15, R0, 0x1, P6 ;  /* 0x000000000f117211 */ /* 0x000fc400030f0eff */
[----:B------:R0:W1:Y:S01]  /*7660*/  LDS.128 R12, [R3] ;  /* 0x00000000030c7984 */ /* 0x0000620000000c00 */
[----:B------:R-:W-:Y:S01]  /*7670*/  ISETP.LT.AND P5, PT, R4, UR7, !P0 ;  /* 0x0000000704007c0c */ /* 0x000fe2000c7a1270 */
[----:B------:R-:W-:Y:S01]  /*7680*/  VIADD R4, R5, 0x2c ;  /* 0x0000002c05047836 */ /* 0x000fe20000000000 */
[----:B------:R-:W-:Y:S01]  /*7690*/  IADD3 R8, P6, R21, R2, RZ ;  /* 0x0000000215087210 */ /* 0x000fe20007fde0ff */
[----:B------:R2:W-:Y:S03]  /*76a0*/  @P2 STG.E.U8 desc[UR14][R6.64], R23 ;  /* 0x0000001706002986 */ /* 0x0005e6000c10110e */
[----:B------:R-:W-:Y:S01]  /*76b0*/  ISETP.LT.AND P4, PT, R4, UR7, !P0 ;  /* 0x0000000704007c0c */ /* 0x000fe2000c781270 */
[----:B------:R-:W-:Y:S01]  /*76c0*/  VIADD R4, R5, 0x2d ;  /* 0x0000002d05047836 */ /* 0x000fe20000000000 */
[----:B------:R-:W-:Y:S01]  /*76d0*/  LEA.HI.X.SX32 R9, R21, R0, 0x1, P6 ;  /* 0x0000000015097211 */ /* 0x000fe200030f0eff */
[----:B------:R3:W-:Y:S01]  /*76e0*/  @P1 STG.E.U8 desc[UR14][R18.64], R25 ;  /* 0x0000001912001986 */ /* 0x0007e2000c10110e */
[----:B0-----:R-:W-:-:S02]  /*76f0*/  VIADD R3, R5, 0x32 ;  /* 0x0000003205037836 */ /* 0x001fc40000000000 */
[----:B------:R-:W-:Y:S01]  /*7700*/  ISETP.LT.AND P3, PT, R4, UR7, !P0 ;  /* 0x0000000704007c0c */ /* 0x000fe2000c761270 */
[----:B------:R-:W-:Y:S01]  /*7710*/  VIADD R4, R5, 0x2e ;  /* 0x0000002e05047836 */ /* 0x000fe20000000000 */
[----:B------:R0:W-:Y:S01]  /*7720*/  @P5 STG.E.U8 desc[UR14][R16.64], R29 ;  /* 0x0000001d10005986 */ /* 0x0001e2000c10110e */
[----:B--2---:R-:W-:Y:S01]  /*7730*/  VIADD R23, R21, UR6 ;  /* 0x0000000615177c36 */ /* 0x004fe20008000000 */
[----:B------:R-:W-:Y:S02]  /*7740*/  PRMT R21, R11, 0x7773, RZ ;  /* 0x000077730b157816 */ /* 0x000fe400000000ff */
[----:B------:R-:W-:Y:S01]  /*7750*/  ISETP.LT.AND P2, PT, R4, UR7, !P0 ;  /* 0x0000000704007c0c */ /* 0x000fe2000c741270 */
[----:B------:R-:W-:Y:S01]  /*7760*/  VIADD R4, R5, 0x2f ;  /* 0x0000002f05047836 */ /* 0x000fe20000000000 */
[----:B------:R-:W-:Y:S01]  /*7770*/  IADD3 R6, P6, R23, R2, RZ ;  /* 0x0000000217067210 */ /* 0x000fe20007fde0ff */
[----:B------:R2:W-:Y:S01]  /*7780*/  @P4 STG.E.U8 desc[UR14][R8.64], R27 ;  /* 0x0000001b08004986 */ /* 0x0005e2000c10110e */
[----:B---3--:R-:W-:-:S02]  /*7790*/  PRMT R25, R10, 0x7773, RZ ;  /* 0x000077730a197816 */ /* 0x008fc400000000ff */
[C---:B------:R-:W-:Y:S01]  /*77a0*/  LEA.HI.X.SX32 R7, R23.reuse, R0, 0x1, P6 ;  /* 0x0000000017077211 */ /* 0x040fe200030f0eff */
[----:B------:R-:W-:Y:S01]  /*77b0*/  VIADD R23, R23, UR6 ;  /* 0x0000000617177c36 */ /* 0x000fe20008000000 */
[----:B------:R-:W-:Y:S01]  /*77c0*/  ISETP.LT.AND P1, PT, R4, UR7, !P0 ;  /* 0x0000000704007c0c */ /* 0x000fe2000c721270 */
[----:B------:R-:W-:Y:S02]  /*77d0*/  VIADD R4, R5, 0x30 ;  /* 0x0000003005047836 */ /* 0x000fe40000000000 */
[C---:B------:R-:W-:Y:S01]  /*77e0*/  VIADD R19, R23.reuse, UR6 ;  /* 0x0000000617137c36 */ /* 0x040fe20008000000 */
[----:B0-----:R-:W-:Y:S01]  /*77f0*/  IADD3 R16, P6, R23, R2, RZ ;  /* 0x0000000217107210 */ /* 0x001fe20007fde0ff */
[----:B------:R0:W-:Y:S01]  /*7800*/  @P3 STG.E.U8 desc[UR14][R6.64], R25 ;  /* 0x0000001906003986 */ /* 0x0001e2000c10110e */
[----:B------:R-:W-:Y:S01]  /*7810*/  ISETP.LT.AND P3, PT, R3, UR7, !P0 ;  /* 0x0000000703007c0c */ /* 0x000fe2000c761270 */
[----:B------:R-:W-:Y:S01]  /*7820*/  VIADD R3, R5, 0x33 ;  /* 0x0000003305037836 */ /* 0x000fe20000000000 */
[----:B------:R-:W-:-:S02]  /*7830*/  LEA.HI.X.SX32 R17, R23, R0, 0x1, P6 ;  /* 0x0000000017117211 */ /* 0x000fc400030f0eff */
[----:B------:R-:W-:Y:S01]  /*7840*/  PRMT R23, R11, 0x7772, RZ ;  /* 0x000077720b177816 */ /* 0x000fe200000000ff */
[C---:B------:R-:W-:Y:S01]  /*7850*/  VIADD R11, R19.reuse, UR6 ;  /* 0x00000006130b7c36 */ /* 0x040fe20008000000 */
[----:B--2---:R-:W-:Y:S02]  /*7860*/  IADD3 R8, P6, R19, R2, RZ ;  /* 0x0000000213087210 */ /* 0x004fe40007fde0ff */
[----:B------:R-:W-:Y:S01]  /*7870*/  ISETP.LT.AND P5, PT, R4, UR7, !P0 ;  /* 0x0000000704007c0c */ /* 0x000fe2000c7a1270 */
[----:B------:R-:W-:Y:S01]  /*7880*/  VIADD R4, R5, 0x31 ;  /* 0x0000003105047836 */ /* 0x000fe20000000000 */
[----:B------:R-:W-:Y:S01]  /*7890*/  LEA.HI.X.SX32 R9, R19, R0, 0x1, P6 ;  /* 0x0000000013097211 */ /* 0x000fe200030f0eff */
[C---:B------:R-:W-:Y:S01]  /*78a0*/  VIADD R19, R11.reuse, UR6 ;  /* 0x000000060b137c36 */ /* 0x040fe20008000000 */
[----:B0-----:R-:W-:Y:S01]  /*78b0*/  IADD3 R6, P6, R11, R2, RZ ;  /* 0x000000020b067210 */ /* 0x001fe20007fde0ff */
[----:B------:R0:W-:Y:S01]  /*78c0*/  @P2 STG.E.U8 desc[UR14][R16.64], R23 ;  /* 0x0000001710002986 */ /* 0x0001e2000c10110e */
[----:B------:R-:W-:Y:S01]  /*78d0*/  ISETP.LT.AND P2, PT, R3, UR7, !P0 ;  /* 0x0000000703007c0c */ /* 0x000fe2000c741270 */
[----:B------:R-:W-:Y:S01]  /*78e0*/  VIADD R3, R5, 0x34 ;  /* 0x0000003405037836 */ /* 0x000fe20000000000 */
[----:B------:R-:W-:Y:S01]  /*78f0*/  LEA.HI.X.SX32 R7, R11, R0, 0x1, P6 ;  /* 0x000000000b077211 */ /* 0x000fe200030f0eff */
[----:B------:R2:W-:Y:S01]  /*7900*/  @P1 STG.E.U8 desc[UR14][R8.64], R21 ;  /* 0x0000001508001986 */ /* 0x0005e2000c10110e */
[----:B------:R-:W-:-:S02]  /*7910*/  IADD3 R10, P6, R19, R2, RZ ;  /* 0x00000002130a7210 */ /* 0x000fc40007fde0ff */
[----:B------:R-:W-:Y:S02]  /*7920*/  ISETP.LT.AND P4, PT, R4, UR7, !P0 ;  /* 0x0000000704007c0c */ /* 0x000fe4000c781270 */
[C---:B-1----:R-:W-:Y:S02]  /*7930*/  PRMT R25, R12.reuse, 0x7770, RZ ;  /* 0x000077700c197816 */ /* 0x042fe400000000ff */
        /* <DEDUP_REMOVED lines=8> */
[C---:B--2---:R-:W-:Y:S01]  /*79c0*/  IADD3 R8, P6, R19.reuse, R2, RZ ;  /* 0x0000000213087210 */ /* 0x044fe20007fde0ff */
[----:B------:R-:W-:Y:S01]  /*79d0*/  VIADD R17, R19, UR6 ;  /* 0x0000000613117c36 */ /* 0x000fe20008000000 */
[----:B------:R0:W-:Y:S01]  /*79e0*/  @P4 STG.E.U8 desc[UR14][R10.64], R23 ;  /* 0x000000170a004986 */ /* 0x0001e2000c10110e */
[----:B------:R-:W-:-:S02]  /*79f0*/  PRMT R27, R13, 0x7770, RZ ;  /* 0x000077700d1b7816 */ /* 0x000fc400000000ff */
[----:B------:R-:W-:Y:S01]  /*7a00*/  LEA.HI.X.SX32 R9, R19, R0, 0x1, P6 ;  /* 0x0000000013097211 */ /* 0x000fe200030f0eff */
[----:B------:R-:W-:Y:S01]  /*7a10*/  VIADD R19, R17, UR6 ;  /* 0x0000000611137c36 */ /* 0x000fe20008000000 */
[----:B------:R-:W-:Y:S01]  /*7a20*/  ISETP.LT.AND P4, PT, R3, UR7, !P0 ;  /* 0x0000000703007c0c */ /* 0x000fe2000c781270 */
[----:B------:R-:W-:Y:S01]  /*7a30*/  VIADD R3, R5, 0x37 ;  /* 0x0000003705037836 */ /* 0x000fe20000000000 */
[----:B-1----:R-:W-:Y:S01]  /*7a40*/  IADD3 R6, P6, R17, R2, RZ ;  /* 0x0000000211067210 */ /* 0x002fe20007fde0ff */
[----:B------:R-:W-:Y:S01]  /*7a50*/  @P3 STG.E.U8 desc[UR14][R8.64], R27 ;  /* 0x0000001b08003986 */ /* 0x000fe2000c10110e */
[----:B------:R-:W-:Y:S01]  /*7a60*/  VIADD R21, R19, UR6 ;  /* 0x0000000613157c36 */ /* 0x000fe20008000000 */
[----:B------:R-:W-:Y:S02]  /*7a70*/  PRMT R25, R13, 0x7771, RZ ;  /* 0x000077710d197816 */ /* 0x000fe400000000ff */
[----:B------:R-:W-:Y:S02]  /*7a80*/  LEA.HI.X.SX32 R7, R17, R0, 0x1, P6 ;  /* 0x0000000011077211 */ /* 0x000fe400030f0eff */
[----:B0-----:R-:W-:-:S02]  /*7a90*/  IADD3 R10, P6, R19, R2, RZ ;  /* 0x00000002130a7210 */ /* 0x001fc40007fde0ff */
[----:B------:R-:W-:Y:S01]  /*7aa0*/  ISETP.LT.AND P3, PT, R3, UR7, !P0 ;  /* 0x0000000703007c0c */ /* 0x000fe2000c761270 */
[----:B------:R-:W-:Y:S01]  /*7ab0*/  VIADD R3, R5, 0x38 ;  /* 0x0000003805037836 */ /* 0x000fe20000000000 */
[----:B------:R-:W-:Y:S01]  /*7ac0*/  LEA.HI.X.SX32 R11, R19, R0, 0x1, P6 ;  /* 0x00000000130b7211 */ /* 0x000fe200030f0eff */
[----:B------:R0:W-:Y:S01]  /*7ad0*/  @P2 STG.E.U8 desc[UR14][R6.64], R25 ;  /* 0x0000001906002986 */ /* 0x0001e2000c10110e */
[----:B------:R-:W-:Y:S02]  /*7ae0*/  IADD3 R16, P6, R21, R2, RZ ;  /* 0x0000000215107210 */ /* 0x000fe40007fde0ff */
[C---:B------:R-:W-:Y:S02]  /*7af0*/  PRMT R23, R14.reuse, 0x7770, RZ ;  /* 0x000077700e177816 */ /* 0x040fe400000000ff */
[----:B------:R-:W-:Y:S01]  /*7b00*/  ISETP.LT.AND P2, PT, R3, UR7, !P0 ;  /* 0x0000000703007c0c */ /* 0x000fe2000c741270 */
[----:B------:R-:W-:Y:S01]  /*7b10*/  VIADD R3, R5, 0x39 ;  /* 0x0000003905037836 */ /* 0x000fe20000000000 */
[C---:B------:R-:W-:Y:S01]  /*7b20*/  LEA.HI.X.SX32 R17, R21.reuse, R0, 0x1, P6 ;  /* 0x0000000015117211 */ /* 0x040fe200030f0eff */
[----:B------:R-:W-:Y:S01]  /*7b30*/  VIADD R21, R21, UR6 ;  /* 0x0000000615157c36 */ /* 0x000fe20008000000 */
[----:B------:R1:W-:Y:S01]  /*7b40*/  @P1 STG.E.U8 desc[UR14][R10.64], R23 ;  /* 0x000000170a001986 */ /* 0x0003e2000c10110e */
[----:B------:R-:W-:-:S02]  /*7b50*/  PRMT R19, R14, 0x7771, RZ ;  /* 0x000077710e137816 */ /* 0x000fc400000000ff */
[----:B------:R-:W-:Y:S01]  /*7b60*/  ISETP.LT.AND P1, PT, R3, UR7, !P0 ;  /* 0x0000000703007c0c */ /* 0x000fe2000c721270 */
[----:B------:R-:W-:Y:S01]  /*7b70*/  VIADD R3, R5, 0x3a ;  /* 0x0000003a05037836 */ /* 0x000fe20000000000 */
[C---:B0-----:R-:W-:Y:S01]  /*7b80*/  IADD3 R6, P6, R21.reuse, R2, RZ ;  /* 0x0000000215067210 */ /* 0x041fe20007fde0ff */
[----:B------:R-:W-:Y:S01]  /*7b90*/  VIADD R9, R21, UR6 ;  /* 0x0000000615097c36 */ /* 0x000fe20008000000 */
[----:B------:R0:W-:Y:S01]  /*7ba0*/  @P5 STG.E.U8 desc[UR14][R16.64], R19 ;  /* 0x0000001310005986 */ /* 0x0001e2000c10110e */
[----:B------:R-:W-:Y:S02]  /*7bb0*/  PRMT R25, R15, 0x7770, RZ ;  /* 0x000077700f197816 */ /* 0x000fe400000000ff */
[----:B------:R-:W-:Y:S01]  /*7bc0*/  ISETP.LT.AND P5, PT, R3, UR7, !P0 ;  /* 0x0000000703007c0c */ /* 0x000fe2000c7a1270 */
[----:B------:R-:W-:Y:S01]  /*7bd0*/  VIADD R3, R5, 0x3b ;  /* 0x0000003b05037836 */ /* 0x000fe20000000000 */
[----:B------:R-:W-:Y:S01]  /*7be0*/  LEA.HI.X.SX32 R7, R21, R0, 0x1, P6 ;  /* 0x0000000015077211 */ /* 0x000fe200030f0eff */
[C---:B-1----:R-:W-:Y:S01]  /*7bf0*/  VIADD R11, R9.reuse, UR6 ;  /* 0x00000006090b7c36 */ /* 0x042fe20008000000 */
[----:B------:R-:W-:-:S02]  /*7c00*/  IADD3 R8, P6, R9, R2, RZ ;  /* 0x0000000209087210 */ /* 0x000fc40007fde0ff */
[----:B------:R-:W-:Y:S01]  /*7c10*/  PRMT R23, R15, 0x7771, RZ ;  /* 0x000077710f177816 */ /* 0x000fe200000000ff */
[----:B------:R1:W-:Y:S01]  /*7c20*/  @P4 STG.E.U8 desc[UR14][R6.64], R25 ;  /* 0x0000001906004986 */ /* 0x0003e2000c10110e */
[----:B------:R-:W-:Y:S01]  /*7c30*/  LEA.HI.X.SX32 R9, R9, R0, 0x1, P6 ;  /* 0x0000000009097211 */ /* 0x000fe200030f0eff */
[----:B0-----:R-:W-:Y:S01]  /*7c40*/  VIADD R17, R11, UR6 ;  /* 0x000000060b117c36 */ /* 0x001fe20008000000 */
[----:B------:R-:W-:Y:S01]  /*7c50*/  ISETP.LT.AND P4, PT, R3, UR7, !P0 ;  /* 0x0000000703007c0c */ /* 0x000fe2000c781270 */
[----:B------:R-:W-:Y:S01]  /*7c60*/  VIADD R3, R5, 0x3c ;  /* 0x0000003c05037836 */ /* 0x000fe20000000000 */
[----:B------:R-:W-:Y:S01]  /*7c70*/  IADD3 R10, P6, R11, R2, RZ ;  /* 0x000000020b0a7210 */ /* 0x000fe20007fde0ff */
[----:B------:R0:W-:Y:S01]  /*7c80*/  @P3 STG.E.U8 desc[UR14][R8.64], R23 ;  /* 0x0000001708003986 */ /* 0x0001e2000c10110e */
[----:B------:R-:W-:Y:S01]  /*7c90*/  VIADD R19, R17, UR6 ;  /* 0x0000000611137c36 */ /* 0x000fe20008000000 */
[----:B------:R-:W-:Y:S02]  /*7ca0*/  PRMT R21, R12, 0x7772, RZ ;  /* 0x000077720c157816 */ /* 0x000fe400000000ff */
[----:B------:R-:W-:-:S02]  /*7cb0*/  LEA.HI.X.SX32 R11, R11, R0, 0x1, P6 ;  /* 0x000000000b0b7211 */ /* 0x000fc400030f0eff */
[----:B------:R-:W-:Y:S01]  /*7cc0*/  ISETP.LT.AND P3, PT, R3, UR7, !P0 ;  /* 0x0000000703007c0c */ /* 0x000fe2000c761270 */
[----:B------:R-:W-:Y:S01]  /*7cd0*/  VIADD R3, R5, 0x3d ;  /* 0x0000003d05037836 */ /* 0x000fe20000000000 */
[----:B------:R-:W-:Y:S01]  /*7ce0*/  IADD3 R16, P6, R17, R2, RZ ;  /* 0x0000000211107210 */ /* 0x000fe20007fde0ff */
[----:B------:R2:W-:Y:S01]  /*7cf0*/  @P2 STG.E.U8 desc[UR14][R10.64], R21 ;  /* 0x000000150a002986 */ /* 0x0005e2000c10110e */
[----:B-1----:R-:W-:Y:S01]  /*7d00*/  PRMT R25, R12, 0x7773, RZ ;  /* 0x000077730c197816 */ /* 0x002fe200000000ff */
[----:B------:R-:W-:Y:S01]  /*7d10*/  VIADD R12, R5, 0x3e ;  /* 0x0000003e050c7836 */ /* 0x000fe20000000000 */
[----:B------:R-:W-:Y:S01]  /*7d20*/  LEA.HI.X.SX32 R17, R17, R0, 0x1, P6 ;  /* 0x0000000011117211 */ /* 0x000fe200030f0eff */
[----:B0-----:R-:W-:Y:S01]  /*7d30*/  VIADD R9, R19, UR6 ;  /* 0x0000000613097c36 */ /* 0x001fe20008000000 */
[----:B------:R-:W-:Y:S02]  /*7d40*/  ISETP.LT.AND P2, PT, R3, UR7, !P0 ;  /* 0x0000000703007c0c */ /* 0x000fe4000c741270 */
[-C--:B------:R-:W-:Y:S01]  /*7d50*/  IADD3 R6, P6, R19, R2.reuse, RZ ;  /* 0x0000000213067210 */ /* 0x080fe20007fde0ff */
[C---:B------:R-:W-:Y:S01]  /*7d60*/  VIADD R3, R9.reuse, UR6 ;  /* 0x0000000609037c36 */ /* 0x040fe20008000000 */
[----:B------:R0:W-:Y:S01]  /*7d70*/  @P1 STG.E.U8 desc[UR14][R16.64], R25 ;  /* 0x0000001910001986 */ /* 0x0001e2000c10110e */
[----:B------:R-:W-:-:S02]  /*7d80*/  IADD3 R8, P1, R9, R2, RZ ;  /* 0x0000000209087210 */ /* 0x000fc40007f3e0ff */
[----:B------:R-:W-:Y:S01]  /*7d90*/  LEA.HI.X.SX32 R7, R19, R0, 0x1, P6 ;  /* 0x0000000013077211 */ /* 0x000fe200030f0eff */
[C---:B------:R-:W-:Y:S01]  /*7da0*/  VIADD R19, R3.reuse, UR6 ;  /* 0x0000000603137c36 */ /* 0x040fe20008000000 */
[----:B--2---:R-:W-:Y:S02]  /*7db0*/  IADD3 R10, P6, R3, R2, RZ ;  /* 0x00000002030a7210 */ /* 0x004fe40007fde0ff */
[-C--:B------:R-:W-:Y:S01]  /*7dc0*/  LEA.HI.X.SX32 R9, R9, R0.reuse, 0x1, P1 ;  /* 0x0000000009097211 */ /* 0x080fe200008f0eff */
[----:B------:R-:W-:Y:S01]  /*7dd0*/  VIADD R21, R19, UR6 ;  /* 0x0000000613157c36 */ /* 0x000fe20008000000 */
[----:B------:R-:W-:Y:S01]  /*7de0*/  LEA.HI.X.SX32 R11, R3, R0, 0x1, P6 ;  /* 0x00000000030b7211 */ /* 0x000fe200030f0eff */
[----:B------:R-:W-:Y:S01]  /*7df0*/  VIADD R3, R5, 0x3f ;  /* 0x0000003f05037836 */ /* 0x000fe20000000000 */
[-C--:B------:R-:W-:Y:S01]  /*7e00*/  IADD3 R4, P6, R19, R2.reuse, RZ ;  /* 0x0000000213047210 */ /* 0x080fe20007fde0ff */
[C---:B------:R-:W-:Y:S01]  /*7e10*/  VIADD R23, R21.reuse, UR6 ;  /* 0x0000000615177c36 */ /* 0x040fe20008000000 */
[----:B0-----:R-:W-:-:S02]  /*7e20*/  IADD3 R16, P1, R21, R2, RZ ;  /* 0x0000000215107210 */ /* 0x001fc40007f3e0ff */
[-C--:B------:R-:W-:Y:S02]  /*7e30*/  LEA.HI.X.SX32 R5, R19, R0.reuse, 0x1, P6 ;  /* 0x0000000013057211 */ /* 0x080fe400030f0eff */
[----:B------:R-:W-:Y:S02]  /*7e40*/  LEA.HI.X.SX32 R17, R21, R0, 0x1, P1 ;  /* 0x0000000015117211 */ /* 0x000fe400008f0eff */
[----:B------:R-:W-:Y:S02]  /*7e50*/  IADD3 R2, P6, R23, R2, RZ ;  /* 0x0000000217027210 */ /* 0x000fe40007fde0ff */
[----:B------:R-:W-:Y:S02]  /*7e60*/  ISETP.LT.AND P1, PT, R12, UR7, !P0 ;  /* 0x000000070c007c0c */ /* 0x000fe4000c721270 */
[----:B------:R-:W-:Y:S02]  /*7e70*/  ISETP.LT.AND P0, PT, R3, UR7, !P0 ;  /* 0x0000000703007c0c */ /* 0x000fe4000c701270 */
[----:B------:R-:W-:-:S02]  /*7e80*/  LEA.HI.X.SX32 R3, R23, R0, 0x1, P6 ;  /* 0x0000000017037211 */ /* 0x000fc400030f0eff */
[C---:B------:R-:W-:Y:S02]  /*7e90*/  PRMT R25, R13.reuse, 0x7772, RZ ;  /* 0x000077720d197816 */ /* 0x040fe400000000ff */
[----:B------:R-:W-:Y:S02]  /*7ea0*/  PRMT R23, R13, 0x7773, RZ ;  /* 0x000077730d177816 */ /* 0x000fe400000000ff */
[C---:B------:R-:W-:Y:S01]  /*7eb0*/  PRMT R21, R14.reuse, 0x7772, RZ ;  /* 0x000077720e157816 */ /* 0x040fe200000000ff */
[----:B------:R0:W-:Y:S01]  /*7ec0*/  @P5 STG.E.U8 desc[UR14][R6.64], R25 ;  /* 0x0000001906005986 */ /* 0x0001e2000c10110e */
[----:B------:R-:W-:Y:S02]  /*7ed0*/  PRMT R19, R14, 0x7773, RZ ;  /* 0x000077730e137816 */ /* 0x000fe400000000ff */
[C---:B------:R-:W-:Y:S01]  /*7ee0*/  PRMT R13, R15.reuse, 0x7773, RZ ;  /* 0x000077730f0d7816 */ /* 0x040fe200000000ff */
[----:B------:R0:W-:Y:S01]  /*7ef0*/  @P4 STG.E.U8 desc[UR14][R8.64], R23 ;  /* 0x0000001708004986 */ /* 0x0001e2000c10110e */
[----:B------:R-:W-:-:S03]  /*7f00*/  PRMT R15, R15, 0x7772, RZ ;  /* 0x000077720f0f7816 */ /* 0x000fc600000000ff */
[----:B------:R0:W-:Y:S04]  /*7f10*/  @P3 STG.E.U8 desc[UR14][R10.64], R21 ;  /* 0x000000150a003986 */ /* 0x0001e8000c10110e */
[----:B------:R0:W-:Y:S04]  /*7f20*/  @P2 STG.E.U8 desc[UR14][R4.64], R19 ;  /* 0x0000001304002986 */ /* 0x0001e8000c10110e */
[----:B------:R0:W-:Y:S01]  /*7f30*/  @P1 STG.E.U8 desc[UR14][R16.64], R15 ;  /* 0x0000000f10001986 */ /* 0x0001e2000c10110e */
[----:B------:R-:W-:Y:S05]  /*7f40*/  @!P0 EXIT ;  /* 0x000000000000894d */ /* 0x000fea0003800000 */
[----:B------:R-:W-:Y:S01]  /*7f50*/  STG.E.U8 desc[UR14][R2.64], R13 ;  /* 0x0000000d02007986 */ /* 0x000fe2000c10110e */
[----:B------:R-:W-:Y:S05]  /*7f60*/  EXIT ;  /* 0x000000000000794d */ /* 0x000fea0003800000 */
.L_x_3:
[----:B------:R-:W-:-:S00]  /*7f70*/  BRA `(.L_x_3) ;  /* 0xfffffffc00fc7947 */ /* 0x000fc0000383ffff */
[----:B------:R-:W-:-:S00]  /*7f80*/  NOP ;  /* 0x0000000000007918 */ /* 0x000fc00000000000 */
[----:B------:R-:W-:-:S00]  /*7f90*/  NOP ;  /* 0x0000000000007918 */ /* 0x000fc00000000000 */
[----:B------:R-:W-:-:S00]  /*7fa0*/  NOP ;  /* 0x0000000000007918 */ /* 0x000fc00000000000 */
[----:B------:R-:W-:-:S00]  /*7fb0*/  NOP ;  /* 0x0000000000007918 */ /* 0x000fc00000000000 */
[----:B------:R-:W-:-:S00]  /*7fc0*/  NOP ;  /* 0x0000000000007918 */ /* 0x000fc00000000000 */
[----:B------:R-:W-:-:S00]  /*7fd0*/  NOP ;  /* 0x0000000000007918 */ /* 0x000fc00000000000 */
[----:B------:R-:W-:-:S00]  /*7fe0*/  NOP ;  /* 0x0000000000007918 */ /* 0x000fc00000000000 */
[----:B------:R-:W-:-:S00]  /*7ff0*/  NOP ;  /* 0x0000000000007918 */ /* 0x000fc00000000000 */
.L_x_4:


//--------------------- .nv.shared.matmul_kernel  --------------------------
	.section	.nv.shared.matmul_kernel,"aw",@nobits
	.sectionflags	@""
	.align	16
	.zero		1024


//--------------------- .nv.shared.reserved.0     --------------------------
	.section	.nv.shared.reserved.0,"aw",@nobits
	.weak		__nv_reservedSMEM_offset_0_alias
	.size		__nv_reservedSMEM_offset_0_alias, 0, 0
	.other		__nv_reservedSMEM_offset_0_alias,@"STO_CUDA_RESERVED_SHARED STV_DEFAULT"
__nv_reservedSMEM_offset_0_alias:
	.zero		0


//--------------------- .nv.constant0.matmul_kernel --------------------------
	.section	.nv.constant0.matmul_kernel,"a",@progbits
	.sectionflags	@""
	.align	4
.nv.constant0.matmul_kernel:
	.zero		608


//--------------------- SYMBOLS --------------------------

	.type		.nv.reservedSmem.offset0,@object
	.size		.nv.reservedSmem.offset0,0x4
